	.headerflags	@"EF_CUDA_TEXMODE_UNIFIED EF_CUDA_64BIT_ADDRESS EF_CUDA_ACCELERATORS EF_CUDA_SM90 EF_CUDA_VIRTUAL_SM(EF_CUDA_SM90)"
	.elftype	@"ET_EXEC"


//--------------------- .nv.info                  --------------------------
	.section	.nv.info,"",@"SHT_CUDA_INFO"
	.align	4


	//----- nvinfo : EIATTR_REGCOUNT
	.align		4
        /*0000*/ 	.byte	0x04, 0x2f
        /*0002*/ 	.short	(.L_1 - .L_0)
	.align		4
.L_0:
        /*0004*/ 	.word	index@(triton_poi_fused_max_pool2d_with_indices_23)
        /*0008*/ 	.word	0x000000ab


	//----- nvinfo : EIATTR_MIN_STACK_SIZE
	.align		4
.L_1:
        /*000c*/ 	.byte	0x04, 0x12
        /*000e*/ 	.short	(.L_3 - .L_2)
	.align		4
.L_2:
        /*0010*/ 	.word	index@(triton_poi_fused_max_pool2d_with_indices_23)
        /*0014*/ 	.word	0x00000000


	//----- nvinfo : EIATTR_FRAME_SIZE
	.align		4
.L_3:
        /*0018*/ 	.byte	0x04, 0x11
        /*001a*/ 	.short	(.L_5 - .L_4)
	.align		4
.L_4:
        /*001c*/ 	.word	index@(triton_poi_fused_max_pool2d_with_indices_23)
        /*0020*/ 	.word	0x00000000


	//----- nvinfo : EIATTR_MIN_STACK_SIZE
	.align		4
.L_5:
        /*0024*/ 	.byte	0x04, 0x12
        /*0026*/ 	.short	(.L_7 - .L_6)
	.align		4
.L_6:
        /*0028*/ 	.word	index@(triton_poi_fused_max_pool2d_with_indices_23)
        /*002c*/ 	.word	0x00000000
.L_7:


//--------------------- .nv.info.triton_poi_fused_max_pool2d_with_indices_23 --------------------------
	.section	.nv.info.triton_poi_fused_max_pool2d_with_indices_23,"",@"SHT_CUDA_INFO"
	.sectionflags	@""
	.align	4


	//----- nvinfo : EIATTR_CUDA_API_VERSION
	.align		4
        /*0000*/ 	.byte	0x04, 0x37
        /*0002*/ 	.short	(.L_9 - .L_8)
.L_8:
        /*0004*/ 	.word	0x0000007c


	//----- nvinfo : EIATTR_KPARAM_INFO
	.align		4
.L_9:
        /*0008*/ 	.byte	0x04, 0x17
        /*000a*/ 	.short	(.L_11 - .L_10)
.L_10:
        /*000c*/ 	.word	0x00000000
        /*0010*/ 	.short	0x0004
        /*0012*/ 	.short	0x001c
        /*0014*/ 	.byte	0x00, 0xf0, 0x11, 0x00


	//----- nvinfo : EIATTR_KPARAM_INFO
	.align		4
.L_11:
        /*0018*/ 	.byte	0x04, 0x17
        /*001a*/ 	.short	(.L_13 - .L_12)
.L_12:
        /*001c*/ 	.word	0x00000000
        /*0020*/ 	.short	0x0003
        /*0022*/ 	.short	0x0018
        /*0024*/ 	.byte	0x00, 0xf0, 0x11, 0x00


	//----- nvinfo : EIATTR_KPARAM_INFO
	.align		4
.L_13:
        /*0028*/ 	.byte	0x04, 0x17
        /*002a*/ 	.short	(.L_15 - .L_14)
.L_14:
        /*002c*/ 	.word	0x00000000
        /*0030*/ 	.short	0x0002
        /*0032*/ 	.short	0x0010
        /*0034*/ 	.byte	0x00, 0xf4, 0x21, 0x00


	//----- nvinfo : EIATTR_KPARAM_INFO
	.align		4
.L_15:
        /*0038*/ 	.byte	0x04, 0x17
        /*003a*/ 	.short	(.L_17 - .L_16)
.L_16:
        /*003c*/ 	.word	0x00000000
        /*0040*/ 	.short	0x0001
        /*0042*/ 	.short	0x0008
        /*0044*/ 	.byte	0x00, 0xf4, 0x21, 0x00


	//----- nvinfo : EIATTR_KPARAM_INFO
	.align		4
.L_17:
        /*0048*/ 	.byte	0x04, 0x17
        /*004a*/ 	.short	(.L_19 - .L_18)
.L_18:
        /*004c*/ 	.word	0x00000000
        /*0050*/ 	.short	0x0000
        /*0052*/ 	.short	0x0000
        /*0054*/ 	.byte	0x00, 0xf4, 0x21, 0x00


	//----- nvinfo : EIATTR_SPARSE_MMA_MASK
	.align		4
.L_19:
        /*0058*/ 	.byte	0x03, 0x50
        /*005a*/ 	.short	0x0000


	//----- nvinfo : EIATTR_MAXREG_COUNT
	.align		4
        /*005c*/ 	.byte	0x03, 0x1b
        /*005e*/ 	.short	0x00ff


	//----- nvinfo : EIATTR_EXIT_INSTR_OFFSETS
	.align		4
        /*0060*/ 	.byte	0x04, 0x1c
        /*0062*/ 	.short	(.L_21 - .L_20)


	//   ....[0]....
.L_20:
        /*0064*/ 	.word	0x00006a70


	//   ....[1]....
        /*0068*/ 	.word	0x00006a90


	//----- nvinfo : EIATTR_REQNTID
	.align		4
.L_21:
        /*006c*/ 	.byte	0x04, 0x10
        /*006e*/ 	.short	(.L_23 - .L_22)
.L_22:
        /*0070*/ 	.word	0x00000100
        /*0074*/ 	.word	0x00000001
        /*0078*/ 	.word	0x00000001


	//----- nvinfo : EIATTR_CBANK_PARAM_SIZE
	.align		4
.L_23:
        /*007c*/ 	.byte	0x03, 0x19
        /*007e*/ 	.short	0x0020


	//----- nvinfo : EIATTR_PARAM_CBANK
	.align		4
        /*0080*/ 	.byte	0x04, 0x0a
        /*0082*/ 	.short	(.L_25 - .L_24)
	.align		4
.L_24:
        /*0084*/ 	.word	index@(.nv.constant0.triton_poi_fused_max_pool2d_with_indices_23)
        /*0088*/ 	.short	0x0210
        /*008a*/ 	.short	0x0020


	//----- nvinfo : EIATTR_SW_WAR
	.align		4
.L_25:
        /*008c*/ 	.byte	0x04, 0x36
        /*008e*/ 	.short	(.L_27 - .L_26)
.L_26:
        /*0090*/ 	.word	0x00000008
.L_27:


//--------------------- .nv.callgraph             --------------------------
	.section	.nv.callgraph,"",@"SHT_CUDA_CALLGRAPH"
	.align	4
	.sectionentsize	8
	.align		4
        /*0000*/ 	.word	0x00000000
	.align		4
        /*0004*/ 	.word	0xffffffff
	.align		4
        /*0008*/ 	.word	0x00000000
	.align		4
        /*000c*/ 	.word	0xfffffffe
	.align		4
        /*0010*/ 	.word	0x00000000
	.align		4
        /*0014*/ 	.word	0xfffffffd
	.align		4
        /*0018*/ 	.word	0x00000000
	.align		4
        /*001c*/ 	.word	0xfffffffc


//--------------------- .text.triton_poi_fused_max_pool2d_with_indices_23 --------------------------
	.section	.text.triton_poi_fused_max_pool2d_with_indices_23,"ax",@progbits
	.sectionflags	@"SHF_BARRIERS=1"
	.align	128
        .global         triton_poi_fused_max_pool2d_with_indices_23
        .type           triton_poi_fused_max_pool2d_with_indices_23,@function
        .size           triton_poi_fused_max_pool2d_with_indices_23,(.L_x_1 - triton_poi_fused_max_pool2d_with_indices_23)
        .other          triton_poi_fused_max_pool2d_with_indices_23,@"STO_CUDA_ENTRY STV_DEFAULT"
triton_poi_fused_max_pool2d_with_indices_23:
.text.triton_poi_fused_max_pool2d_with_indices_23:
[----:B------:R-:W0:Y:S01]  /*0000*/  LDC R1, c[0x0][0x28] ;  /* 0x00000a00ff017b82 */ /* 0x000e220000000800 */
[----:B------:R-:W1:Y:S07]  /*0010*/  S2R R4, SR_TID.X ;  /* 0x0000000000047919 */ /* 0x000e6e0000002100 */
[----:B------:R-:W2:Y:S01]  /*0020*/  S2UR UR4, SR_CTAID.Y ;  /* 0x00000000000479c3 */ /* 0x000ea20000002600 */
[----:B------:R-:W-:Y:S02]  /*0030*/  CS2R R16, SRZ ;  /* 0x0000000000107805 */ /* 0x000fe4000001ff00 */
[----:B------:R-:W-:Y:S01]  /*0040*/  CS2R R18, SRZ ;  /* 0x0000000000127805 */ /* 0x000fe2000001ff00 */
[----:B------:R-:W3:Y:S01]  /*0050*/  S2R R10, SR_CTAID.X ;  /* 0x00000000000a7919 */ /* 0x000ee20000002500 */
[----:B------:R-:W-:-:S02]  /*0060*/  CS2R R20, SRZ ;  /* 0x0000000000147805 */ /* 0x000fc4000001ff00 */
[----:B------:R-:W-:Y:S01]  /*0070*/  CS2R R22, SRZ ;  /* 0x0000000000167805 */ /* 0x000fe2000001ff00 */
[----:B------:R-:W-:Y:S01]  /*0080*/  ULDC.64 UR8, c[0x0][0x208] ;  /* 0x0000820000087ab9 */ /* 0x000fe20000000a00 */
[----:B--2---:R-:W-:Y:S01]  /*0090*/  USHF.L.U32 UR4, UR4, 0x6, URZ ;  /* 0x0000000604047899 */ /* 0x004fe2000800063f */
[----:B-1----:R-:W-:-:S04]  /*00a0*/  SHF.R.U32.HI R0, RZ, 0x2, R4 ;  /* 0x00000002ff007819 */ /* 0x002fc80000011604 */
[----:B------:R-:W-:-:S04]  /*00b0*/  SGXT.U32 R0, R0, 0x6 ;  /* 0x000000060000781a */ /* 0x000fc80000000000 */
[----:B------:R-:W-:-:S05]  /*00c0*/  LOP3.LUT R0, R0, UR4, RZ, 0xfc, !PT ;  /* 0x0000000400007c12 */ /* 0x000fca000f8efcff */
[----:B------:R-:W-:-:S05]  /*00d0*/  IMAD.HI R2, R0, 0x66666667, RZ ;  /* 0x6666666700027827 */ /* 0x000fca00078e02ff */
[----:B------:R-:W-:-:S04]  /*00e0*/  SHF.R.S32.HI R3, RZ, 0x1, R2 ;  /* 0x00000001ff037819 */ /* 0x000fc80000011402 */
[----:B------:R-:W-:Y:S01]  /*00f0*/  LEA.HI R3, R2, R3, RZ, 0x1 ;  /* 0x0000000302037211 */ /* 0x000fe200078f08ff */
[----:B------:R-:W-:-:S04]  /*0100*/  IMAD.HI R2, R0, 0x51eb851f, RZ ;  /* 0x51eb851f00027827 */ /* 0x000fc800078e02ff */
[----:B------:R-:W-:Y:S01]  /*0110*/  IMAD.HI R6, R3, 0x66666667, RZ ;  /* 0x6666666703067827 */ /* 0x000fe200078e02ff */
[----:B------:R-:W-:-:S03]  /*0120*/  SHF.R.U32.HI R5, RZ, 0x1f, R2 ;  /* 0x0000001fff057819 */ /* 0x000fc60000011602 */
[----:B------:R-:W-:Y:S01]  /*0130*/  IMAD R9, R3, -0x5, R0 ;  /* 0xfffffffb03097824 */ /* 0x000fe200078e0200 */
[----:B------:R-:W-:Y:S02]  /*0140*/  SHF.R.S32.HI R7, RZ, 0x1, R6 ;  /* 0x00000001ff077819 */ /* 0x000fe40000011406 */
[----:B------:R-:W-:Y:S01]  /*0150*/  LEA.HI.SX32 R5, R2, R5, 0x1d ;  /* 0x0000000502057211 */ /* 0x000fe200078feaff */
[----:B------:R-:W-:Y:S01]  /*0160*/  IMAD.SHL.U32 R8, R9, 0x800, RZ ;  /* 0x0000080009087824 */ /* 0x000fe200078e00ff */
[----:B------:R-:W-:Y:S01]  /*0170*/  LEA.HI R6, R6, R7, RZ, 0x1 ;  /* 0x0000000706067211 */ /* 0x000fe200078f08ff */
[----:B---3--:R-:W-:Y:S02]  /*0180*/  IMAD.SHL.U32 R7, R10, 0x40, RZ ;  /* 0x000000400a077824 */ /* 0x008fe400078e00ff */
[----:B------:R-:W-:Y:S02]  /*0190*/  IMAD.SHL.U32 R10, R4, 0x10, RZ ;  /* 0x00000010040a7824 */ /* 0x000fe400078e00ff */
[----:B------:R-:W-:-:S02]  /*01a0*/  IMAD R6, R6, -0x5, R3 ;  /* 0xfffffffb06067824 */ /* 0x000fc400078e0203 */
[----:B------:R-:W1:Y:S01]  /*01b0*/  LDC.64 R2, c[0x0][0x210] ;  /* 0x00008400ff027b82 */ /* 0x000e620000000a00 */
[----:B------:R-:W-:Y:S01]  /*01c0*/  IMAD R8, R5, 0x14400, R8 ;  /* 0x0001440005087824 */ /* 0x000fe200078e0208 */
[----:B------:R-:W-:Y:S02]  /*01d0*/  LOP3.LUT R5, R7, 0x30, R10, 0xf8, !PT ;  /* 0x0000003007057812 */ /* 0x000fe400078ef80a */
[----:B------:R-:W-:Y:S01]  /*01e0*/  ISETP.GT.AND P0, PT, R6, RZ, PT ;  /* 0x000000ff0600720c */ /* 0x000fe20003f04270 */
[C---:B------:R-:W-:Y:S02]  /*01f0*/  VIADD R36, R8.reuse, 0xffffd800 ;  /* 0xffffd80008247836 */ /* 0x040fe40000000000 */
[----:B------:R-:W-:Y:S01]  /*0200*/  VIADD R28, R8, 0xffffdc00 ;  /* 0xffffdc00081c7836 */ /* 0x000fe20000000000 */
[----:B------:R-:W-:Y:S01]  /*0210*/  ISETP.GT.AND P1, PT, R9, RZ, P0 ;  /* 0x000000ff0900720c */ /* 0x000fe20000724270 */
[----:B------:R-:W-:Y:S01]  /*0220*/  IMAD.IADD R11, R5, 0x1, R36 ;  /* 0x00000001050b7824 */ /* 0x000fe200078e0224 */
[----:B------:R-:W-:Y:S01]  /*0230*/  ISETP.GT.AND P0, PT, R9, -0x1, P0 ;  /* 0xffffffff0900780c */ /* 0x000fe20000704270 */
[C---:B------:R-:W-:Y:S01]  /*0240*/  IMAD.IADD R13, R5.reuse, 0x1, R28 ;  /* 0x00000001050d7824 */ /* 0x040fe200078e021c */
[C---:B------:R-:W-:Y:S01]  /*0250*/  ISETP.LT.AND P1, PT, R5.reuse, 0x400, P1 ;  /* 0x000004000500780c */ /* 0x040fe20000f21270 */
[C---:B------:R-:W-:Y:S01]  /*0260*/  IMAD R11, R6.reuse, 0x4800, R11 ;  /* 0x00004800060b7824 */ /* 0x040fe200078e020b */
[----:B------:R-:W-:Y:S01]  /*0270*/  ISETP.LT.AND P0, PT, R5, 0x400, P0 ;  /* 0x000004000500780c */ /* 0x000fe20000701270 */
[----:B------:R-:W-:Y:S01]  /*0280*/  IMAD R13, R6, 0x4800, R13 ;  /* 0x00004800060d7824 */ /* 0x000fe200078e020d */
[----:B------:R-:W-:-:S02]  /*0290*/  ISETP.LT.AND P3, PT, R0, 0x64, P1 ;  /* 0x000000640000780c */ /* 0x000fc40000f61270 */
[----:B------:R-:W-:Y:S02]  /*02a0*/  ISETP.LT.AND P0, PT, R0, 0x64, P0 ;  /* 0x000000640000780c */ /* 0x000fe40000701270 */
[----:B------:R-:W-:Y:S01]  /*02b0*/  P2R R35, PR, RZ, 0x8 ;  /* 0x00000008ff237803 */ /* 0x000fe20000000000 */
[----:B-1----:R-:W-:-:S04]  /*02c0*/  IMAD.WIDE R10, R11, 0x4, R2 ;  /* 0x000000040b0a7825 */ /* 0x002fc800078e0202 */
[----:B------:R-:W-:-:S04]  /*02d0*/  IMAD.WIDE R12, R13, 0x4, R2 ;  /* 0x000000040d0c7825 */ /* 0x000fc800078e0202 */
[----:B------:R1:W2:Y:S04]  /*02e0*/  @P3 LDG.E.EL.128 R16, desc[UR8][R10.64] ;  /* 0x000000080a103981 */ /* 0x0002a8000c2e1d00 */
[----:B------:R3:W4:Y:S01]  /*02f0*/  @P0 LDG.E.EL.128 R20, desc[UR8][R12.64] ;  /* 0x000000080c140981 */ /* 0x000722000c2e1d00 */
[----:B------:R-:W-:Y:S01]  /*0300*/  VIADD R32, R8, 0xffffe000 ;  /* 0xffffe00008207836 */ /* 0x000fe20000000000 */
[----:B-1----:R-:W-:-:S03]  /*0310*/  LEA R10, R9, 0x1, 0x1 ;  /* 0x00000001090a7811 */ /* 0x002fc600078e08ff */
[----:B------:R-:W-:Y:S01]  /*0320*/  IMAD.IADD R11, R5, 0x1, R32 ;  /* 0x00000001050b7824 */ /* 0x000fe200078e0220 */
[----:B---3--:R-:W-:-:S03]  /*0330*/  CS2R R12, SRZ ;  /* 0x00000000000c7805 */ /* 0x008fc6000001ff00 */
[----:B------:R-:W-:Y:S01]  /*0340*/  IMAD R11, R6, 0x4800, R11 ;  /* 0x00004800060b7824 */ /* 0x000fe200078e020b */
[----:B--2---:R-:W-:Y:S02]  /*0350*/  SEL R15, R16, 0xff800000, P3 ;  /* 0xff800000100f7807 */ /* 0x004fe40001800000 */
[----:B------:R-:W-:Y:S02]  /*0360*/  SEL R14, R17, 0xff800000, P3 ;  /* 0xff800000110e7807 */ /* 0x000fe40001800000 */
[----:B----4-:R-:W-:Y:S02]  /*0370*/  SEL R20, R20, 0xff800000, P0 ;  /* 0xff80000014147807 */ /* 0x010fe40000000000 */
[----:B------:R-:W-:Y:S02]  /*0380*/  SEL R21, R21, 0xff800000, P0 ;  /* 0xff80000015157807 */ /* 0x000fe40000000000 */
[----:B------:R-:W-:Y:S02]  /*0390*/  FSETP.GT.AND P2, PT, R20, R15, PT ;  /* 0x0000000f1400720b */ /* 0x000fe40003f44000 */
[----:B------:R-:W-:-:S02]  /*03a0*/  FSETP.GT.AND P4, PT, R21, R14, PT ;  /* 0x0000000e1500720b */ /* 0x000fc40003f84000 */
[----:B------:R-:W-:Y:S02]  /*03b0*/  SEL R17, R18, 0xff800000, P3 ;  /* 0xff80000012117807 */ /* 0x000fe40001800000 */
[----:B------:R-:W-:Y:S02]  /*03c0*/  SEL R22, R22, 0xff800000, P0 ;  /* 0xff80000016167807 */ /* 0x000fe40000000000 */
[----:B------:R-:W-:Y:S02]  /*03d0*/  SEL R16, R19, 0xff800000, P3 ;  /* 0xff80000013107807 */ /* 0x000fe40001800000 */
[----:B------:R-:W-:Y:S02]  /*03e0*/  FSETP.NAN.AND P1, PT, R20, R20, PT ;  /* 0x000000141400720b */ /* 0x000fe40003f28000 */
[----:B------:R-:W-:Y:S02]  /*03f0*/  FSETP.GT.AND P3, PT, R22, R17, PT ;  /* 0x000000111600720b */ /* 0x000fe40003f64000 */
[----:B------:R-:W-:-:S02]  /*0400*/  SEL R23, R23, 0xff800000, P0 ;  /* 0xff80000017177807 */ /* 0x000fc40000000000 */
[----:B------:R-:W-:Y:S02]  /*0410*/  @!P2 SEL R20, R20, R15, P1 ;  /* 0x0000000f1414a207 */ /* 0x000fe40000800000 */
[----:B------:R-:W-:Y:S02]  /*0420*/  P2R R55, PR, RZ, 0x4 ;  /* 0x00000004ff377803 */ /* 0x000fe40000000000 */
[----:B------:R-:W-:Y:S02]  /*0430*/  FSETP.NAN.AND P1, PT, R21, R21, PT ;  /* 0x000000151500720b */ /* 0x000fe40003f28000 */
[----:B------:R-:W-:Y:S02]  /*0440*/  FSETP.GT.AND P2, PT, R23, R16, PT ;  /* 0x000000101700720b */ /* 0x000fe40003f44000 */
[----:B------:R-:W-:Y:S02]  /*0450*/  @!P4 SEL R21, R21, R14, P1 ;  /* 0x0000000e1515c207 */ /* 0x000fe40000800000 */
[----:B------:R-:W-:-:S02]  /*0460*/  CS2R R14, SRZ ;  /* 0x00000000000e7805 */ /* 0x000fc4000001ff00 */
[C---:B------:R-:W-:Y:S02]  /*0470*/  FSETP.NAN.AND P1, PT, R22.reuse, R22, PT ;  /* 0x000000161600720b */ /* 0x040fe40003f28000 */
[----:B------:R-:W-:Y:S02]  /*0480*/  P2R R61, PR, RZ, 0x8 ;  /* 0x00000008ff3d7803 */ /* 0x000fe40000000000 */
[----:B------:R-:W-:Y:S02]  /*0490*/  @!P3 SEL R22, R22, R17, P1 ;  /* 0x000000111616b207 */ /* 0x000fe40000800000 */
[C---:B------:R-:W-:Y:S02]  /*04a0*/  FSETP.NAN.AND P1, PT, R23.reuse, R23, PT ;  /* 0x000000171700720b */ /* 0x040fe40003f28000 */
[----:B------:R-:W-:Y:S02]  /*04b0*/  P2R R56, PR, RZ, 0x4 ;  /* 0x00000004ff387803 */ /* 0x000fe40000000000 */
[----:B------:R-:W-:-:S02]  /*04c0*/  @!P2 SEL R23, R23, R16, P1 ;  /* 0x000000101717a207 */ /* 0x000fc40000800000 */
[----:B------:R-:W-:Y:S02]  /*04d0*/  ISETP.GT.AND P1, PT, R9, -0x1, PT ;  /* 0xffffffff0900780c */ /* 0x000fe40003f24270 */
[----:B------:R-:W-:Y:S02]  /*04e0*/  ISETP.GT.AND P6, PT, R6, -0x1, PT ;  /* 0xffffffff0600780c */ /* 0x000fe40003fc4270 */
[----:B------:R-:W-:Y:S01]  /*04f0*/  ISETP.LT.AND P5, PT, R10, 0x9, P1 ;  /* 0x000000090a00780c */ /* 0x000fe20000fa1270 */
[----:B------:R-:W-:Y:S01]  /*0500*/  IMAD.WIDE R10, R11, 0x4, R2 ;  /* 0x000000040b0a7825 */ /* 0x000fe200078e0202 */
[----:B------:R-:W-:Y:S02]  /*0510*/  P2R R62, PR, RZ, 0x10 ;  /* 0x00000010ff3e7803 */ /* 0x000fe40000000000 */
[----:B------:R-:W-:Y:S01]  /*0520*/  ISETP.GT.AND P1, PT, R6, RZ, P5 ;  /* 0x000000ff0600720c */ /* 0x000fe20002f24270 */
[----:B------:R-:W-:Y:S01]  /*0530*/  VIADD R34, R8, 0xfffffc00 ;  /* 0xfffffc0008227836 */ /* 0x000fe20000000000 */
[----:B------:R-:W-:-:S02]  /*0540*/  P2R R78, PR, RZ, 0x20 ;  /* 0x00000020ff4e7803 */ /* 0x000fc40000000000 */
[----:B------:R-:W-:-:S04]  /*0550*/  ISETP.LT.AND P1, PT, R5, 0x400, P1 ;  /* 0x000004000500780c */ /* 0x000fc80000f21270 */
[----:B------:R-:W-:-:S13]  /*0560*/  ISETP.LT.AND P1, PT, R0, 0x64, P1 ;  /* 0x000000640000780c */ /* 0x000fda0000f21270 */
[----:B------:R1:W2:Y:S01]  /*0570*/  @P1 LDG.E.EL.128 R12, desc[UR8][R10.64] ;  /* 0x000000080a0c1981 */ /* 0x0002a2000c2e1d00 */
[----:B------:R-:W-:Y:S01]  /*0580*/  P2R R25, PR, RZ, 0x2 ;  /* 0x00000002ff197803 */ /* 0x000fe20000000000 */
[----:B-1----:R-:W-:-:S04]  /*0590*/  IMAD.IADD R11, R5, 0x1, R34 ;  /* 0x00000001050b7824 */ /* 0x002fc800078e0222 */
[----:B------:R-:W-:-:S04]  /*05a0*/  IMAD R11, R6, 0x4800, R11 ;  /* 0x00004800060b7824 */ /* 0x000fc800078e020b */
[----:B------:R-:W-:Y:S01]  /*05b0*/  IMAD.WIDE R10, R11, 0x4, R2 ;  /* 0x000000040b0a7825 */ /* 0x000fe200078e0202 */
[----:B--2---:R-:W-:Y:S02]  /*05c0*/  SEL R16, R15, 0xff800000, P1 ;  /* 0xff8000000f107807 */ /* 0x004fe40000800000 */
[----:B------:R-:W-:Y:S02]  /*05d0*/  SEL R15, R14, 0xff800000, P1 ;  /* 0xff8000000e0f7807 */ /* 0x000fe40000800000 */
[-C--:B------:R-:W-:Y:S02]  /*05e0*/  FSETP.GEU.AND P3, PT, R23, R16.reuse, PT ;  /* 0x000000101700720b */ /* 0x080fe40003f6e000 */
[----:B------:R-:W-:Y:S02]  /*05f0*/  FSETP.NAN.AND P2, PT, R16, R16, PT ;  /* 0x000000101000720b */ /* 0x000fe40003f48000 */
[----:B------:R-:W-:Y:S02]  /*0600*/  P2R R63, PR, RZ, 0x8 ;  /* 0x00000008ff3f7803 */ /* 0x000fe40000000000 */
[----:B------:R-:W-:-:S02]  /*0610*/  SEL R14, R13, 0xff800000, P1 ;  /* 0xff8000000d0e7807 */ /* 0x000fc40000800000 */
[----:B------:R-:W-:-:S05]  /*0620*/  SEL R13, R12, 0xff800000, P1 ;  /* 0xff8000000c0d7807 */ /* 0x000fca0000800000 */
[----:B------:R-:W-:Y:S02]  /*0630*/  @P3 SEL R16, R16, R23, P2 ;  /* 0x0000001710103207 */ /* 0x000fe40001000000 */
[-C--:B------:R-:W-:Y:S02]  /*0640*/  FSETP.GEU.AND P3, PT, R22, R15.reuse, PT ;  /* 0x0000000f1600720b */ /* 0x080fe40003f6e000 */
[----:B------:R-:W-:Y:S02]  /*0650*/  FSETP.NAN.AND P2, PT, R15, R15, PT ;  /* 0x0000000f0f00720b */ /* 0x000fe40003f48000 */
[----:B------:R-:W-:-:S09]  /*0660*/  P2R R66, PR, RZ, 0x8 ;  /* 0x00000008ff427803 */ /* 0x000fd20000000000 */
[----:B------:R-:W-:Y:S02]  /*0670*/  @P3 SEL R15, R15, R22, P2 ;  /* 0x000000160f0f3207 */ /* 0x000fe40001000000 */
[----:B------:R-:W-:Y:S02]  /*0680*/  CS2R R22, SRZ ;  /* 0x0000000000167805 */ /* 0x000fe4000001ff00 */
[-C--:B------:R-:W-:Y:S02]  /*0690*/  FSETP.GEU.AND P3, PT, R21, R14.reuse, PT ;  /* 0x0000000e1500720b */ /* 0x080fe40003f6e000 */
[----:B------:R-:W-:Y:S02]  /*06a0*/  FSETP.NAN.AND P2, PT, R14, R14, PT ;  /* 0x0000000e0e00720b */ /* 0x000fe40003f48000 */
[----:B------:R-:W-:-:S09]  /*06b0*/  P2R R65, PR, RZ, 0x8 ;  /* 0x00000008ff417803 */ /* 0x000fd20000000000 */
[----:B------:R-:W-:Y:S02]  /*06c0*/  @P3 SEL R14, R14, R21, P2 ;  /* 0x000000150e0e3207 */ /* 0x000fe40001000000 */
[-C--:B------:R-:W-:Y:S02]  /*06d0*/  FSETP.GEU.AND P3, PT, R20, R13.reuse, PT ;  /* 0x0000000d1400720b */ /* 0x080fe40003f6e000 */
[----:B------:R-:W-:Y:S02]  /*06e0*/  FSETP.NAN.AND P2, PT, R13, R13, PT ;  /* 0x0000000d0d00720b */ /* 0x000fe40003f48000 */
[----:B------:R-:W-:-:S09]  /*06f0*/  P2R R64, PR, RZ, 0x8 ;  /* 0x00000008ff407803 */ /* 0x000fd20000000000 */
[----:B------:R-:W-:Y:S02]  /*0700*/  @P3 SEL R13, R13, R20, P2 ;  /* 0x000000140d0d3207 */ /* 0x000fe40001000000 */
[----:B------:R-:W-:Y:S02]  /*0710*/  CS2R R20, SRZ ;  /* 0x0000000000147805 */ /* 0x000fe4000001ff00 */
[----:B------:R-:W-:-:S04]  /*0720*/  ISETP.GT.AND P2, PT, R9, RZ, P6 ;  /* 0x000000ff0900720c */ /* 0x000fc80003744270 */
[----:B------:R-:W-:-:S04]  /*0730*/  ISETP.LT.AND P2, PT, R5, 0x400, P2 ;  /* 0x000004000500780c */ /* 0x000fc80001741270 */
[----:B------:R-:W-:-:S13]  /*0740*/  ISETP.LT.AND P2, PT, R0, 0x64, P2 ;  /* 0x000000640000780c */ /* 0x000fda0001741270 */
[----:B------:R1:W2:Y:S01]  /*0750*/  @P2 LDG.E.EL.128 R20, desc[UR8][R10.64] ;  /* 0x000000080a142981 */ /* 0x0002a2000c2e1d00 */
[----:B------:R-:W-:Y:S01]  /*0760*/  VIADD R30, R8, 0x400 ;  /* 0x00000400081e7836 */ /* 0x000fe20000000000 */
        /* <DEDUP_REMOVED lines=26> */
[----:B------:R-:W-:Y:S02]  /*0910*/  ISETP.GE.AND P3, PT, R5, 0x400, PT ;  /* 0x000004000500780c */ /* 0x000fe40003f66270 */
[----:B------:R-:W-:Y:S02]  /*0920*/  LOP3.LUT R16, R6, R9, RZ, 0xfc, !PT ;  /* 0x0000000906107212 */ /* 0x000fe400078efcff */
[----:B------:R-:W-:-:S04]  /*0930*/  ISETP.LT.AND P1, PT, R0, 0x64, !P3 ;  /* 0x000000640000780c */ /* 0x000fc80005f21270 */
[----:B------:R-:W-:Y:S02]  /*0940*/  ISETP.GT.AND P3, PT, R16, -0x1, P1 ;  /* 0xffffffff1000780c */ /* 0x000fe40000f64270 */
[----:B------:R-:W-:-:S11]  /*0950*/  P2R R42, PR, RZ, 0x2 ;  /* 0x00000002ff2a7803 */ /* 0x000fd60000000000 */
[----:B------:R1:W2:Y:S01]  /*0960*/  @P3 LDG.E.EL.128 R12, desc[UR8][R10.64] ;  /* 0x000000080a0c3981 */ /* 0x0002a2000c2e1d00 */
[----:B------:R-:W-:Y:S01]  /*0970*/  VIADD R26, R8, 0x2000 ;  /* 0x00002000081a7836 */ /* 0x000fe20000000000 */
[----:B------:R-:W-:Y:S02]  /*0980*/  CS2R R72, SRZ ;  /* 0x0000000000487805 */ /* 0x000fe4000001ff00 */
[----:B------:R-:W-:Y:S02]  /*0990*/  CS2R R74, SRZ ;  /* 0x00000000004a7805 */ /* 0x000fe4000001ff00 */
        /* <DEDUP_REMOVED lines=26> */
[----:B------:R-:W-:-:S04]  /*0b40*/  ISETP.GT.AND P4, PT, R6, -0x1, P5 ;  /* 0xffffffff0600780c */ /* 0x000fc80002f84270 */
[----:B------:R-:W-:-:S04]  /*0b50*/  ISETP.LT.AND P4, PT, R5, 0x400, P4 ;  /* 0x000004000500780c */ /* 0x000fc80002781270 */
[----:B------:R-:W-:-:S13]  /*0b60*/  ISETP.LT.AND P4, PT, R0, 0x64, P4 ;  /* 0x000000640000780c */ /* 0x000fda0002781270 */
[----:B------:R1:W2:Y:S02]  /*0b70*/  @P4 LDG.E.EL.128 R20, desc[UR8][R10.64] ;  /* 0x000000080a144981 */ /* 0x0002a4000c2e1d00 */
[----:B-1----:R-:W-:Y:S01]  /*0b80*/  LEA R10, R6, 0x1, 0x1 ;  /* 0x00000001060a7811 */ /* 0x002fe200078e08ff */
[----:B------:R-:W-:-:S04]  /*0b90*/  IMAD.IADD R11, R5, 0x1, R26 ;  /* 0x00000001050b7824 */ /* 0x000fc800078e021a */
[----:B------:R-:W-:Y:S01]  /*0ba0*/  IMAD R11, R6, 0x4800, R11 ;  /* 0x00004800060b7824 */ /* 0x000fe200078e020b */
        /* <DEDUP_REMOVED lines=22> */
[----:B------:R-:W-:Y:S01]  /*0d10*/  ISETP.LT.AND P1, PT, R10, 0x9, P6 ;  /* 0x000000090a00780c */ /* 0x000fe20003721270 */
[----:B------:R-:W-:-:S03]  /*0d20*/  IMAD.WIDE R10, R11, 0x4, R2 ;  /* 0x000000040b0a7825 */ /* 0x000fc600078e0202 */
[----:B------:R-:W-:Y:S02]  /*0d30*/  ISETP.GT.AND P5, PT, R9, RZ, P1 ;  /* 0x000000ff0900720c */ /* 0x000fe40000fa4270 */
[----:B------:R-:W-:Y:S02]  /*0d40*/  P2R R84, PR, RZ, 0x2 ;  /* 0x00000002ff547803 */ /* 0x000fe40000000000 */
[----:B------:R-:W-:-:S04]  /*0d50*/  ISETP.LT.AND P5, PT, R5, 0x400, P5 ;  /* 0x000004000500780c */ /* 0x000fc80002fa1270 */
[----:B------:R-:W-:-:S13]  /*0d60*/  ISETP.LT.AND P5, PT, R0, 0x64, P5 ;  /* 0x000000640000780c */ /* 0x000fda0002fa1270 */
[----:B------:R1:W2:Y:S02]  /*0d70*/  @P5 LDG.E.EL.128 R12, desc[UR8][R10.64] ;  /* 0x000000080a0c5981 */ /* 0x0002a4000c2e1d00 */
[----:B-1----:R-:W-:Y:S01]  /*0d80*/  VIADD R10, R8, 0x2400 ;  /* 0x00002400080a7836 */ /* 0x002fe20000000000 */
[----:B--2---:R-:W-:Y:S02]  /*0d90*/  SEL R16, R15, 0xff800000, P5 ;  /* 0xff8000000f107807 */ /* 0x004fe40002800000 */
[----:B------:R-:W-:Y:S02]  /*0da0*/  SEL R15, R14, 0xff800000, P5 ;  /* 0xff8000000e0f7807 */ /* 0x000fe40002800000 */
[-C--:B------:R-:W-:Y:S02]  /*0db0*/  FSETP.GEU.AND P2, PT, R23, R16.reuse, PT ;  /* 0x000000101700720b */ /* 0x080fe40003f4e000 */
[----:B------:R-:W-:Y:S02]  /*0dc0*/  FSETP.NAN.AND P6, PT, R16, R16, PT ;  /* 0x000000101000720b */ /* 0x000fe40003fc8000 */
[----:B------:R-:W-:-:S02]  /*0dd0*/  P2R R57, PR, RZ, 0x4 ;  /* 0x00000004ff397803 */ /* 0x000fc40000000000 */
[----:B------:R-:W-:Y:S02]  /*0de0*/  SEL R14, R13, 0xff800000, P5 ;  /* 0xff8000000d0e7807 */ /* 0x000fe40002800000 */
[----:B------:R-:W-:-:S05]  /*0df0*/  SEL R11, R12, 0xff800000, P5 ;  /* 0xff8000000c0b7807 */ /* 0x000fca0002800000 */
[----:B------:R-:W-:Y:S02]  /*0e00*/  @P2 SEL R16, R16, R23, P6 ;  /* 0x0000001710102207 */ /* 0x000fe40003000000 */
        /* <DEDUP_REMOVED lines=8> */
[-C--:B------:R-:W-:Y:S02]  /*0e90*/  FSETP.GEU.AND P2, PT, R20, R11.reuse, PT ;  /* 0x0000000b1400720b */ /* 0x080fe40003f4e000 */
[----:B------:R-:W-:Y:S02]  /*0ea0*/  FSETP.NAN.AND P6, PT, R11, R11, PT ;  /* 0x0000000b0b00720b */ /* 0x000fe40003fc8000 */
[----:B------:R-:W-:Y:S02]  /*0eb0*/  LOP3.LUT R21, R5, 0x4, RZ, 0xfc, !PT ;  /* 0x0000000405157812 */ /* 0x000fe400078efcff */
[----:B------:R-:W-:-:S07]  /*0ec0*/  P2R R59, PR, RZ, 0x4 ;  /* 0x00000004ff3b7803 */ /* 0x000fce0000000000 */
[----:B------:R-:W-:Y:S02]  /*0ed0*/  @P2 SEL R11, R11, R20, P6 ;  /* 0x000000140b0b2207 */ /* 0x000fe40003000000 */
[----:B------:R-:W-:Y:S01]  /*0ee0*/  ISETP.GT.AND P6, PT, R9, -0x1, P1 ;  /* 0xffffffff0900780c */ /* 0x000fe20000fc4270 */
[----:B------:R-:W-:Y:S01]  /*0ef0*/  IMAD.IADD R9, R5, 0x1, R10 ;  /* 0x0000000105097824 */ /* 0x000fe200078e020a */
[----:B------:R-:W-:Y:S02]  /*0f00*/  ISETP.NE.AND P2, PT, R35, RZ, PT ;  /* 0x000000ff2300720c */ /* 0x000fe40003f45270 */
[----:B------:R-:W-:Y:S01]  /*0f10*/  ISETP.LT.AND P6, PT, R5, 0x400, P6 ;  /* 0x000004000500780c */ /* 0x000fe200037c1270 */
[----:B------:R-:W-:-:S03]  /*0f20*/  IMAD R9, R6, 0x4800, R9 ;  /* 0x0000480006097824 */ /* 0x000fc600078e0209 */
[----:B------:R-:W-:Y:S01]  /*0f30*/  ISETP.LT.AND P6, PT, R0, 0x64, P6 ;  /* 0x000000640000780c */ /* 0x000fe200037c1270 */
[----:B------:R-:W-:-:S12]  /*0f40*/  IMAD.WIDE R12, R9, 0x4, R2 ;  /* 0x00000004090c7825 */ /* 0x000fd800078e0202 */
[----:B------:R1:W2:Y:S01]  /*0f50*/  @P6 LDG.E.EL.128 R72, desc[UR8][R12.64] ;  /* 0x000000080c486981 */ /* 0x0002a2000c2e1d00 */
[----:B------:R-:W-:Y:S01]  /*0f60*/  IMAD.IADD R9, R21, 0x1, R36 ;  /* 0x0000000115097824 */ /* 0x000fe200078e0224 */
[----:B------:R-:W-:-:S03]  /*0f70*/  CS2R R18, SRZ ;  /* 0x0000000000127805 */ /* 0x000fc6000001ff00 */
[----:B------:R-:W-:-:S04]  /*0f80*/  IMAD R9, R6, 0x4800, R9 ;  /* 0x0000480006097824 */ /* 0x000fc800078e0209 */
[----:B------:R-:W-:Y:S01]  /*0f90*/  IMAD.WIDE R38, R9, 0x4, R2 ;  /* 0x0000000409267825 */ /* 0x000fe200078e0202 */
[----:B-1----:R-:W-:Y:S02]  /*0fa0*/  CS2R R12, SRZ ;  /* 0x00000000000c7805 */ /* 0x002fe4000001ff00 */
[----:B--2---:R-:W-:Y:S02]  /*0fb0*/  SEL R24, R72, 0xff800000, P6 ;  /* 0xff80000048187807 */ /* 0x004fe40003000000 */
[----:B------:R-:W-:Y:S02]  /*0fc0*/  SEL R23, R73, 0xff800000, P6 ;  /* 0xff80000049177807 */ /* 0x000fe40003000000 */
[-C--:B------:R-:W-:Y:S02]  /*0fd0*/  FSETP.GEU.AND P3, PT, R11, R24.reuse, PT ;  /* 0x000000180b00720b */ /* 0x080fe40003f6e000 */
[----:B------:R-:W-:Y:S02]  /*0fe0*/  FSETP.NAN.AND P1, PT, R24, R24, PT ;  /* 0x000000181800720b */ /* 0x000fe40003f28000 */
[----:B------:R-:W-:-:S02]  /*0ff0*/  P2R R70, PR, RZ, 0x8 ;  /* 0x00000008ff467803 */ /* 0x000fc40000000000 */
[----:B------:R-:W-:Y:S02]  /*1000*/  SEL R22, R74, 0xff800000, P6 ;  /* 0xff8000004a167807 */ /* 0x000fe40003000000 */
[----:B------:R-:W-:-:S05]  /*1010*/  SEL R20, R75, 0xff800000, P6 ;  /* 0xff8000004b147807 */ /* 0x000fca0003000000 */
[----:B------:R-:W-:Y:S01]  /*1020*/  @P3 SEL R24, R24, R11, P1 ;  /* 0x0000000b18183207 */ /* 0x000fe20000800000 */
[----:B------:R-:W-:Y:S01]  /*1030*/  IMAD.IADD R11, R21, 0x1, R28 ;  /* 0x00000001150b7824 */ /* 0x000fe200078e021c */
[-C--:B------:R-:W-:Y:S02]  /*1040*/  FSETP.GEU.AND P3, PT, R14, R23.reuse, PT ;  /* 0x000000170e00720b */ /* 0x080fe40003f6e000 */
[----:B------:R-:W-:Y:S01]  /*1050*/  FSETP.NAN.AND P1, PT, R23, R23, PT ;  /* 0x000000171700720b */ /* 0x000fe20003f28000 */
[----:B------:R-:W-:Y:S01]  /*1060*/  IMAD R11, R6, 0x4800, R11 ;  /* 0x00004800060b7824 */ /* 0x000fe200078e020b */
[----:B------:R-:W-:-:S03]  /*1070*/  P2R R69, PR, RZ, 0x8 ;  /* 0x00000008ff457803 */ /* 0x000fc60000000000 */
[----:B------:R-:W-:-:S06]  /*1080*/  IMAD.WIDE R40, R11, 0x4, R2 ;  /* 0x000000040b287825 */ /* 0x000fcc00078e0202 */
[----:B------:R-:W-:Y:S02]  /*1090*/  @P3 SEL R23, R23, R14, P1 ;  /* 0x0000000e17173207 */ /* 0x000fe40000800000 */
[-C--:B------:R-:W-:Y:S02]  /*10a0*/  FSETP.GEU.AND P3, PT, R15, R22.reuse, PT ;  /* 0x000000160f00720b */ /* 0x080fe40003f6e000 */
[----:B------:R-:W-:Y:S02]  /*10b0*/  FSETP.NAN.AND P1, PT, R22, R22, PT ;  /* 0x000000161600720b */ /* 0x000fe40003f28000 */
[----:B------:R-:W-:-:S09]  /*10c0*/  P2R R68, PR, RZ, 0x8 ;  /* 0x00000008ff447803 */ /* 0x000fd20000000000 */
[----:B------:R-:W-:Y:S02]  /*10d0*/  @P3 SEL R22, R22, R15, P1 ;  /* 0x0000000f16163207 */ /* 0x000fe40000800000 */
[----:B------:R-:W-:Y:S02]  /*10e0*/  CS2R R14, SRZ ;  /* 0x00000000000e7805 */ /* 0x000fe4000001ff00 */
[-C--:B------:R-:W-:Y:S02]  /*10f0*/  FSETP.GEU.AND P3, PT, R16, R20.reuse, PT ;  /* 0x000000141000720b */ /* 0x080fe40003f6e000 */
[C---:B------:R-:W-:Y:S02]  /*1100*/  FSETP.NAN.AND P1, PT, R20.reuse, R20, PT ;  /* 0x000000141400720b */ /* 0x040fe40003f28000 */
[----:B------:R-:W-:Y:S01]  /*1110*/  P2R R67, PR, RZ, 0x8 ;  /* 0x00000008ff437803 */ /* 0x000fe20000000000 */
[----:B------:R-:W2:Y:S08]  /*1120*/  @P2 LDG.E.EL.128 R12, desc[UR8][R38.64] ;  /* 0x00000008260c2981 */ /* 0x000eb0000c2e1d00 */
[----:B------:R-:W-:-:S02]  /*1130*/  @P3 SEL R20, R20, R16, P1 ;  /* 0x0000001014143207 */ /* 0x000fc40000800000 */
[----:B------:R-:W-:-:S06]  /*1140*/  CS2R R16, SRZ ;  /* 0x0000000000107805 */ /* 0x000fcc000001ff00 */
[----:B------:R-:W3:Y:S01]  /*1150*/  @P0 LDG.E.EL.128 R16, desc[UR8][R40.64] ;  /* 0x0000000828100981 */ /* 0x000ee2000c2e1d00 */
[----:B--2---:R-:W-:Y:S02]  /*1160*/  SEL R12, R12, 0xff800000, P2 ;  /* 0xff8000000c0c7807 */ /* 0x004fe40001000000 */
[----:B---3--:R-:W-:-:S04]  /*1170*/  SEL R9, R16, 0xff800000, P0 ;  /* 0xff80000010097807 */ /* 0x008fc80000000000 */
[C---:B------:R-:W-:Y:S02]  /*1180*/  FSETP.GT.AND P3, PT, R9.reuse, R12, PT ;  /* 0x0000000c0900720b */ /* 0x040fe40003f64000 */
[----:B------:R-:W-:Y:S02]  /*1190*/  FSETP.NAN.AND P1, PT, R9, R9, PT ;  /* 0x000000090900720b */ /* 0x000fe40003f28000 */
[----:B------:R-:W-:Y:S02]  /*11a0*/  SEL R11, R17, 0xff800000, P0 ;  /* 0xff800000110b7807 */ /* 0x000fe40000000000 */
[----:B------:R-:W-:-:S07]  /*11b0*/  P2R R71, PR, RZ, 0x8 ;  /* 0x00000008ff477803 */ /* 0x000fce0000000000 */
[----:B------:R-:W-:Y:S02]  /*11c0*/  @!P3 SEL R9, R9, R12, P1 ;  /* 0x0000000c0909b207 */ /* 0x000fe40000800000 */
[----:B------:R-:W-:-:S04]  /*11d0*/  SEL R12, R13, 0xff800000, P2 ;  /* 0xff8000000d0c7807 */ /* 0x000fc80001000000 */
[C---:B------:R-:W-:Y:S02]  /*11e0*/  FSETP.GT.AND P3, PT, R11.reuse, R12, PT ;  /* 0x0000000c0b00720b */ /* 0x040fe40003f64000 */
[----:B------:R-:W-:Y:S02]  /*11f0*/  FSETP.NAN.AND P1, PT, R11, R11, PT ;  /* 0x0000000b0b00720b */ /* 0x000fe40003f28000 */
[----:B------:R-:W-:Y:S02]  /*1200*/  SEL R13, R14, 0xff800000, P2 ;  /* 0xff8000000e0d7807 */ /* 0x000fe40001000000 */
[----:B------:R-:W-:-:S07]  /*1210*/  SEL R18, R18, 0xff800000, P0 ;  /* 0xff80000012127807 */ /* 0x000fce0000000000 */
[----:B------:R-:W-:Y:S02]  /*1220*/  @!P3 SEL R11, R11, R12, P1 ;  /* 0x0000000c0b0bb207 */ /* 0x000fe40000800000 */
[C---:B------:R-:W-:Y:S02]  /*1230*/  FSETP.GT.AND P1, PT, R18.reuse, R13, PT ;  /* 0x0000000d1200720b */ /* 0x040fe40003f24000 */
[----:B------:R-:W-:Y:S02]  /*1240*/  P2R R73, PR, RZ, 0x8 ;  /* 0x00000008ff497803 */ /* 0x000fe40000000000 */
[----:B------:R-:W-:Y:S02]  /*1250*/  FSETP.NAN.AND P3, PT, R18, R18, PT ;  /* 0x000000121200720b */ /* 0x000fe40003f68000 */
[----:B------:R-:W-:Y:S02]  /*1260*/  SEL R12, R15, 0xff800000, P2 ;  /* 0xff8000000f0c7807 */ /* 0x000fe40001000000 */
[----:B------:R-:W-:-:S05]  /*1270*/  SEL R19, R19, 0xff800000, P0 ;  /* 0xff80000013137807 */ /* 0x000fca0000000000 */
[----:B------:R-:W-:Y:S02]  /*1280*/  @!P1 SEL R18, R18, R13, P3 ;  /* 0x0000000d12129207 */ /* 0x000fe40001800000 */
[----:B------:R-:W-:Y:S01]  /*1290*/  FSETP.GT.AND P3, PT, R19, R12, PT ;  /* 0x0000000c1300720b */ /* 0x000fe20003f64000 */
[----:B------:R-:W-:Y:S01]  /*12a0*/  IMAD.IADD R13, R21, 0x1, R32 ;  /* 0x00000001150d7824 */ /* 0x000fe200078e0220 */
[----:B------:R-:W-:Y:S02]  /*12b0*/  P2R R75, PR, RZ, 0x2 ;  /* 0x00000002ff4b7803 */ /* 0x000fe40000000000 */
[----:B------:R-:W-:Y:S02]  /*12c0*/  ISETP.NE.AND P1, PT, R25, RZ, PT ;  /* 0x000000ff1900720c */ /* 0x000fe40003f25270 */
[----:B------:R-:W-:Y:S01]  /*12d0*/  FSETP.NAN.AND P2, PT, R19, R19, PT ;  /* 0x000000131300720b */ /* 0x000fe20003f48000 */
[----:B------:R-:W-:Y:S01]  /*12e0*/  IMAD R17, R6, 0x4800, R13 ;  /* 0x0000480006117824 */ /* 0x000fe200078e020d */
[----:B------:R-:W-:-:S03]  /*12f0*/  CS2R R14, SRZ ;  /* 0x00000000000e7805 */ /* 0x000fc6000001ff00 */
[----:B------:R-:W-:Y:S02]  /*1300*/  IMAD.WIDE R16, R17, 0x4, R2 ;  /* 0x0000000411107825 */ /* 0x000fe400078e0202 */
[----:B------:R-:W-:Y:S02]  /*1310*/  @!P3 SEL R19, R19, R12, P2 ;  /* 0x0000000c1313b207 */ /* 0x000fe40001000000 */
[----:B------:R-:W-:-:S06]  /*1320*/  CS2R R12, SRZ ;  /* 0x00000000000c7805 */ /* 0x000fcc000001ff00 */
[----:B------:R-:W2:Y:S01]  /*1330*/  @P1 LDG.E.EL.128 R12, desc[UR8][R16.64] ;  /* 0x00000008100c1981 */ /* 0x000ea2000c2e1d00 */
[----:B------:R-:W-:Y:S02]  /*1340*/  P2R R77, PR, RZ, 0x8 ;  /* 0x00000008ff4d7803 */ /* 0x000fe40000000000 */
[----:B------:R-:W-:Y:S02]  /*1350*/  P2R R104, PR, RZ, 0x2 ;  /* 0x00000002ff687803 */ /* 0x000fe40000000000 */
[----:B--2---:R-:W-:-:S04]  /*1360*/  SEL R40, R15, 0xff800000, P1 ;  /* 0xff8000000f287807 */ /* 0x004fc80000800000 */
[-C--:B------:R-:W-:Y:S02]  /*1370*/  FSETP.GEU.AND P3, PT, R19, R40.reuse, PT ;  /* 0x000000281300720b */ /* 0x080fe40003f6e000 */
[----:B------:R-:W-:Y:S02]  /*1380*/  FSETP.NAN.AND P2, PT, R40, R40, PT ;  /* 0x000000282800720b */ /* 0x000fe40003f48000 */
[----:B------:R-:W-:-:S09]  /*1390*/  P2R R72, PR, RZ, 0x8 ;  /* 0x00000008ff487803 */ /* 0x000fd20000000000 */
[----:B------:R-:W-:Y:S02]  /*13a0*/  @P3 SEL R40, R40, R19, P2 ;  /* 0x0000001328283207 */ /* 0x000fe40001000000 */
[----:B------:R-:W-:-:S04]  /*13b0*/  SEL R19, R14, 0xff800000, P1 ;  /* 0xff8000000e137807 */ /* 0x000fc80000800000 */
[-C--:B------:R-:W-:Y:S02]  /*13c0*/  FSETP.GEU.AND P3, PT, R18, R19.reuse, PT ;  /* 0x000000131200720b */ /* 0x080fe40003f6e000 */
[----:B------:R-:W-:Y:S02]  /*13d0*/  FSETP.NAN.AND P2, PT, R19, R19, PT ;  /* 0x000000131300720b */ /* 0x000fe40003f48000 */
[----:B------:R-:W-:-:S09]  /*13e0*/  SEL R38, R13, 0xff800000, P1 ;  /* 0xff8000000d267807 */ /* 0x000fd20000800000 */
[----:B------:R-:W-:Y:S02]  /*13f0*/  @P3 SEL R19, R19, R18, P2 ;  /* 0x0000001213133207 */ /* 0x000fe40001000000 */
[-C--:B------:R-:W-:Y:S02]  /*1400*/  FSETP.GEU.AND P2, PT, R11, R38.reuse, PT ;  /* 0x000000260b00720b */ /* 0x080fe40003f4e000 */
[----:B------:R-:W-:Y:S02]  /*1410*/  P2R R74, PR, RZ, 0x8 ;  /* 0x00000008ff4a7803 */ /* 0x000fe40000000000 */
[----:B------:R-:W-:Y:S02]  /*1420*/  FSETP.NAN.AND P3, PT, R38, R38, PT ;  /* 0x000000262600720b */ /* 0x000fe40003f68000 */
[----:B------:R-:W-:-:S07]  /*1430*/  SEL R18, R12, 0xff800000, P1 ;  /* 0xff8000000c127807 */ /* 0x000fce0000800000 */
[----:B------:R-:W-:Y:S02]  /*1440*/  @P2 SEL R38, R38, R11, P3 ;  /* 0x0000000b26262207 */ /* 0x000fe40001800000 */
[-C--:B------:R-:W-:Y:S02]  /*1450*/  FSETP.GEU.AND P3, PT, R9, R18.reuse, PT ;  /* 0x000000120900720b */ /* 0x080fe40003f6e000 */
[----:B------:R-:W-:Y:S02]  /*1460*/  FSETP.NAN.AND P1, PT, R18, R18, PT ;  /* 0x000000121200720b */ /* 0x000fe40003f28000 */
[----:B------:R-:W-:Y:S02]  /*1470*/  P2R R76, PR, RZ, 0x4 ;  /* 0x00000004ff4c7803 */ /* 0x000fe40000000000 */
[----:B------:R-:W-:-:S07]  /*1480*/  ISETP.NE.AND P2, PT, R27, RZ, PT ;  /* 0x000000ff1b00720c */ /* 0x000fce0003f45270 */
[----:B------:R-:W-:Y:S01]  /*1490*/  @P3 SEL R18, R18, R9, P1 ;  /* 0x0000000912123207 */ /* 0x000fe20000800000 */
[----:B------:R-:W-:Y:S01]  /*14a0*/  IMAD.IADD R9, R21, 0x1, R34 ;  /* 0x0000000115097824 */ /* 0x000fe200078e0222 */
[----:B------:R-:W-:-:S03]  /*14b0*/  CS2R R12, SRZ ;  /* 0x00000000000c7805 */ /* 0x000fc6000001ff00 */
[----:B------:R-:W-:Y:S01]  /*14c0*/  IMAD R9, R6, 0x4800, R9 ;  /* 0x0000480006097824 */ /* 0x000fe200078e0209 */
[----:B------:R-:W-:-:S03]  /*14d0*/  CS2R R14, SRZ ;  /* 0x00000000000e7805 */ /* 0x000fc6000001ff00 */
[----:B------:R-:W-:-:S05]  /*14e0*/  IMAD.WIDE R16, R9, 0x4, R2 ;  /* 0x0000000409107825 */ /* 0x000fca00078e0202 */
[----:B------:R-:W2:Y:S01]  /*14f0*/  @P2 LDG.E.EL.128 R12, desc[UR8][R16.64] ;  /* 0x00000008100c2981 */ /* 0x000ea2000c2e1d00 */
[----:B------:R-:W-:Y:S02]  /*1500*/  P2R R79, PR, RZ, 0x8 ;  /* 0x00000008ff4f7803 */ /* 0x000fe40000000000 */
[----:B--2---:R-:W-:-:S04]  /*1510*/  SEL R9, R12, 0xff800000, P2 ;  /* 0xff8000000c097807 */ /* 0x004fc80001000000 */
[-C--:B------:R-:W-:Y:S02]  /*1520*/  FSETP.GEU.AND P3, PT, R18, R9.reuse, PT ;  /* 0x000000091200720b */ /* 0x080fe40003f6e000 */
[----:B------:R-:W-:Y:S02]  /*1530*/  FSETP.NAN.AND P1, PT, R9, R9, PT ;  /* 0x000000090900720b */ /* 0x000fe40003f28000 */
[----:B------:R-:W-:Y:S02]  /*1540*/  SEL R11, R13, 0xff800000, P2 ;  /* 0xff8000000d0b7807 */ /* 0x000fe40001000000 */
[----:B------:R-:W-:-:S07]  /*1550*/  P2R R80, PR, RZ, 0x8 ;  /* 0x00000008ff507803 */ /* 0x000fce0000000000 */
[----:B------:R-:W-:Y:S02]  /*1560*/  @P3 SEL R9, R9, R18, P1 ;  /* 0x0000001209093207 */ /* 0x000fe40000800000 */
[-C--:B------:R-:W-:Y:S02]  /*1570*/  FSETP.GEU.AND P3, PT, R38, R11.reuse, PT ;  /* 0x0000000b2600720b */ /* 0x080fe40003f6e000 */
[----:B------:R-:W-:Y:S02]  /*1580*/  FSETP.NAN.AND P1, PT, R11, R11, PT ;  /* 0x0000000b0b00720b */ /* 0x000fe40003f28000 */
[----:B------:R-:W-:Y:S02]  /*1590*/  SEL R18, R14, 0xff800000, P2 ;  /* 0xff8000000e127807 */ /* 0x000fe40001000000 */
[----:B------:R-:W-:-:S07]  /*15a0*/  P2R R81, PR, RZ, 0x8 ;  /* 0x00000008ff517803 */ /* 0x000fce0000000000 */
[----:B------:R-:W-:Y:S02]  /*15b0*/  @P3 SEL R11, R11, R38, P1 ;  /* 0x000000260b0b3207 */ /* 0x000fe40000800000 */
[-C--:B------:R-:W-:Y:S02]  /*15c0*/  FSETP.GEU.AND P3, PT, R19, R18.reuse, PT ;  /* 0x000000121300720b */ /* 0x080fe40003f6e000 */
[----:B------:R-:W-:Y:S01]  /*15d0*/  FSETP.NAN.AND P1, PT, R18, R18, PT ;  /* 0x000000121200720b */ /* 0x000fe20003f28000 */
[----:B------:R-:W-:Y:S01]  /*15e0*/  IMAD.IADD R13, R21, 0x1, R8 ;  /* 0x00000001150d7824 */ /* 0x000fe200078e0208 */
[----:B------:R-:W-:-:S03]  /*15f0*/  P2R R82, PR, RZ, 0x8 ;  /* 0x00000008ff527803 */ /* 0x000fc60000000000 */
[----:B------:R-:W-:-:S06]  /*1600*/  IMAD R17, R6, 0x4800, R13 ;  /* 0x0000480006117824 */ /* 0x000fcc00078e020d */
[----:B------:R-:W-:Y:S02]  /*1610*/  @P3 SEL R18, R18, R19, P1 ;  /* 0x0000001312123207 */ /* 0x000fe40000800000 */
[----:B------:R-:W-:Y:S02]  /*1620*/  ISETP.NE.AND P3, PT, R29, RZ, PT ;  /* 0x000000ff1d00720c */ /* 0x000fe40003f65270 */
[----:B------:R-:W-:Y:S02]  /*1630*/  CS2R R12, SRZ ;  /* 0x00000000000c7805 */ /* 0x000fe4000001ff00 */
[----:B------:R-:W-:Y:S02]  /*1640*/  SEL R19, R15, 0xff800000, P2 ;  /* 0xff8000000f137807 */ /* 0x000fe40001000000 */
[----:B------:R-:W-:Y:S01]  /*1650*/  CS2R R14, SRZ ;  /* 0x00000000000e7805 */ /* 0x000fe2000001ff00 */
[----:B------:R-:W-:-:S06]  /*1660*/  IMAD.WIDE R16, R17, 0x4, R2 ;  /* 0x0000000411107825 */ /* 0x000fcc00078e0202 */
[----:B------:R-:W2:Y:S01]  /*1670*/  @P3 LDG.E.EL.128 R12, desc[UR8][R16.64] ;  /* 0x00000008100c3981 */ /* 0x000ea2000c2e1d00 */
[----:B------:R-:W-:Y:S02]  /*1680*/  P2R R105, PR, RZ, 0x4 ;  /* 0x00000004ff697803 */ /* 0x000fe40000000000 */
[-C--:B------:R-:W-:Y:S02]  /*1690*/  FSETP.GEU.AND P2, PT, R40, R19.reuse, PT ;  /* 0x000000132800720b */ /* 0x080fe40003f4e000 */
[----:B------:R-:W-:Y:S02]  /*16a0*/  FSETP.NAN.AND P1, PT, R19, R19, PT ;  /* 0x000000131300720b */ /* 0x000fe40003f28000 */
[----:B------:R-:W-:-:S09]  /*16b0*/  P2R R83, PR, RZ, 0x4 ;  /* 0x00000004ff537803 */ /* 0x000fd20000000000 */
[----:B------:R-:W-:Y:S02]  /*16c0*/  @P2 SEL R19, R19, R40, P1 ;  /* 0x0000002813132207 */ /* 0x000fe40000800000 */
        /* <DEDUP_REMOVED lines=17> */
[----:B------:R-:W-:Y:S02]  /*17e0*/  FSETP.NAN.AND P1, PT, R18, R18, PT ;  /* 0x000000121200720b */ /* 0x000fe40003f28000 */
[----:B------:R-:W-:Y:S02]  /*17f0*/  CS2R R12, SRZ ;  /* 0x00000000000c7805 */ /* 0x000fe4000001ff00 */
[----:B------:R-:W-:-:S07]  /*1800*/  CS2R R14, SRZ ;  /* 0x00000000000e7805 */ /* 0x000fce000001ff00 */
[----:B------:R-:W-:Y:S01]  /*1810*/  @P2 SEL R18, R18, R9, P1 ;  /* 0x0000000912122207 */ /* 0x000fe20000800000 */
[----:B------:R-:W-:-:S04]  /*1820*/  IMAD.IADD R9, R21, 0x1, R30 ;  /* 0x0000000115097824 */ /* 0x000fc800078e021e */
[----:B------:R-:W-:-:S04]  /*1830*/  IMAD R9, R6, 0x4800, R9 ;  /* 0x0000480006097824 */ /* 0x000fc800078e0209 */
        /* <DEDUP_REMOVED lines=14> */
[-C--:B------:R-:W-:Y:S01]  /*1920*/  FSETP.GEU.AND P2, PT, R19, R18.reuse, PT ;  /* 0x000000121300720b */ /* 0x080fe20003f4e000 */
[----:B------:R-:W-:Y:S01]  /*1930*/  IMAD.IADD R13, R21, 0x1, R26 ;  /* 0x00000001150d7824 */ /* 0x000fe200078e021a */
[----:B------:R-:W-:-:S03]  /*1940*/  FSETP.NAN.AND P1, PT, R18, R18, PT ;  /* 0x000000121200720b */ /* 0x000fc60003f28000 */
[----:B------:R-:W-:Y:S01]  /*1950*/  IMAD R17, R6, 0x4800, R13 ;  /* 0x0000480006117824 */ /* 0x000fe200078e020d */
[----:B------:R-:W-:-:S03]  /*1960*/  CS2R R12, SRZ ;  /* 0x00000000000c7805 */ /* 0x000fc6000001ff00 */
[----:B------:R-:W-:-:S04]  /*1970*/  IMAD.WIDE R16, R17, 0x4, R2 ;  /* 0x0000000411107825 */ /* 0x000fc800078e0202 */
[----:B------:R-:W-:Y:S02]  /*1980*/  @P2 SEL R18, R18, R19, P1 ;  /* 0x0000001312122207 */ /* 0x000fe40000800000 */
[----:B------:R-:W-:Y:S02]  /*1990*/  SEL R19, R15, 0xff800000, P4 ;  /* 0xff8000000f137807 */ /* 0x000fe40002000000 */
[----:B------:R-:W-:-:S06]  /*19a0*/  CS2R R14, SRZ ;  /* 0x00000000000e7805 */ /* 0x000fcc000001ff00 */
        /* <DEDUP_REMOVED lines=30> */
[----:B------:R1:W2:Y:S01]  /*1b90*/  @P6 LDG.E.EL.128 R12, desc[UR8][R16.64] ;  /* 0x00000008100c6981 */ /* 0x0002a2000c2e1d00 */
[----:B------:R-:W-:Y:S02]  /*1ba0*/  P2R R37, PR, RZ, 0x8 ;  /* 0x00000008ff257803 */ /* 0x000fe40000000000 */
[----:B------:R-:W-:Y:S02]  /*1bb0*/  LOP3.LUT R27, R5, 0x8, RZ, 0xfc, !PT ;  /* 0x00000008051b7812 */ /* 0x000fe400078efcff */
[----:B------:R-:W-:Y:S02]  /*1bc0*/  P2R R96, PR, RZ, 0x4 ;  /* 0x00000004ff607803 */ /* 0x000fe40000000000 */
[----:B------:R-:W-:Y:S01]  /*1bd0*/  ISETP.NE.AND P2, PT, R35, RZ, PT ;  /* 0x000000ff2300720c */ /* 0x000fe20003f45270 */
[C---:B------:R-:W-:Y:S02]  /*1be0*/  IMAD.IADD R9, R27.reuse, 0x1, R36 ;  /* 0x000000011b097824 */ /* 0x040fe400078e0224 */
[----:B------:R-:W-:-:S02]  /*1bf0*/  IMAD.IADD R11, R27, 0x1, R28 ;  /* 0x000000011b0b7824 */ /* 0x000fc400078e021c */
[C---:B------:R-:W-:Y:S02]  /*1c00*/  IMAD R9, R6.reuse, 0x4800, R9 ;  /* 0x0000480006097824 */ /* 0x040fe400078e0209 */
[----:B------:R-:W-:Y:S01]  /*1c10*/  IMAD R11, R6, 0x4800, R11 ;  /* 0x00004800060b7824 */ /* 0x000fe200078e020b */
[----:B-1----:R-:W-:Y:S02]  /*1c20*/  CS2R R16, SRZ ;  /* 0x0000000000107805 */ /* 0x002fe4000001ff00 */
        /* <DEDUP_REMOVED lines=19> */
[----:B------:R-:W-:Y:S02]  /*1d60*/  CS2R R12, SRZ ;  /* 0x00000000000c7805 */ /* 0x000fe4000001ff00 */
[----:B------:R-:W-:Y:S01]  /*1d70*/  CS2R R14, SRZ ;  /* 0x00000000000e7805 */ /* 0x000fe2000001ff00 */
[----:B------:R-:W-:-:S05]  /*1d80*/  IMAD.WIDE R38, R9, 0x4, R2 ;  /* 0x0000000409267825 */ /* 0x000fca00078e0202 */
[----:B------:R-:W2:Y:S01]  /*1d90*/  @P2 LDG.E.EL.128 R16, desc[UR8][R38.64] ;  /* 0x0000000826102981 */ /* 0x000ea2000c2e1d00 */
[----:B------:R-:W-:Y:S01]  /*1da0*/  @P3 SEL R25, R25, R40, P1 ;  /* 0x0000002819193207 */ /* 0x000fe20000800000 */
[----:B------:R-:W-:-:S05]  /*1db0*/  IMAD.WIDE R40, R11, 0x4, R2 ;  /* 0x000000040b287825 */ /* 0x000fca00078e0202 */
[----:B------:R1:W3:Y:S01]  /*1dc0*/  @P0 LDG.E.EL.128 R12, desc[UR8][R40.64] ;  /* 0x00000008280c0981 */ /* 0x0002e2000c2e1d00 */
[----:B------:R-:W-:Y:S02]  /*1dd0*/  P2R R100, PR, RZ, 0x8 ;  /* 0x00000008ff647803 */ /* 0x000fe40000000000 */
[----:B-1----:R-:W-:Y:S02]  /*1de0*/  P2R R41, PR, RZ, 0x1 ;  /* 0x00000001ff297803 */ /* 0x002fe40000000000 */
[----:B--2---:R-:W-:Y:S02]  /*1df0*/  SEL R16, R16, 0xff800000, P2 ;  /* 0xff80000010107807 */ /* 0x004fe40001000000 */
[----:B---3--:R-:W-:-:S04]  /*1e00*/  SEL R9, R12, 0xff800000, P0 ;  /* 0xff8000000c097807 */ /* 0x008fc80000000000 */
[C---:B------:R-:W-:Y:S02]  /*1e10*/  FSETP.GT.AND P3, PT, R9.reuse, R16, PT ;  /* 0x000000100900720b */ /* 0x040fe40003f64000 */
[----:B------:R-:W-:Y:S02]  /*1e20*/  FSETP.NAN.AND P1, PT, R9, R9, PT ;  /* 0x000000090900720b */ /* 0x000fe40003f28000 */
[----:B------:R-:W-:Y:S02]  /*1e30*/  SEL R12, R17, 0xff800000, P2 ;  /* 0xff800000110c7807 */ /* 0x000fe40001000000 */
[----:B------:R-:W-:Y:S02]  /*1e40*/  SEL R11, R13, 0xff800000, P0 ;  /* 0xff8000000d0b7807 */ /* 0x000fe40000000000 */
[----:B------:R-:W-:-:S05]  /*1e50*/  P2R R101, PR, RZ, 0x8 ;  /* 0x00000008ff657803 */ /* 0x000fca0000000000 */
[----:B------:R-:W-:Y:S02]  /*1e60*/  @!P3 SEL R9, R9, R16, P1 ;  /* 0x000000100909b207 */ /* 0x000fe40000800000 */
[C---:B------:R-:W-:Y:S02]  /*1e70*/  FSETP.GT.AND P3, PT, R11.reuse, R12, PT ;  /* 0x0000000c0b00720b */ /* 0x040fe40003f64000 */
[----:B------:R-:W-:Y:S02]  /*1e80*/  FSETP.NAN.AND P1, PT, R11, R11, PT ;  /* 0x0000000b0b00720b */ /* 0x000fe40003f28000 */
[----:B------:R-:W-:Y:S02]  /*1e90*/  SEL R13, R18, 0xff800000, P2 ;  /* 0xff800000120d7807 */ /* 0x000fe40001000000 */
[----:B------:R-:W-:Y:S02]  /*1ea0*/  SEL R18, R14, 0xff800000, P0 ;  /* 0xff8000000e127807 */ /* 0x000fe40000000000 */
[----:B------:R-:W-:-:S05]  /*1eb0*/  P2R R102, PR, RZ, 0x8 ;  /* 0x00000008ff667803 */ /* 0x000fca0000000000 */
[----:B------:R-:W-:Y:S02]  /*1ec0*/  @!P3 SEL R11, R11, R12, P1 ;  /* 0x0000000c0b0bb207 */ /* 0x000fe40000800000 */
[C---:B------:R-:W-:Y:S02]  /*1ed0*/  FSETP.GT.AND P3, PT, R18.reuse, R13, PT ;  /* 0x0000000d1200720b */ /* 0x040fe40003f64000 */
[----:B------:R-:W-:Y:S02]  /*1ee0*/  SEL R12, R19, 0xff800000, P2 ;  /* 0xff800000130c7807 */ /* 0x000fe40001000000 */
[----:B------:R-:W-:Y:S02]  /*1ef0*/  SEL R19, R15, 0xff800000, P0 ;  /* 0xff8000000f137807 */ /* 0x000fe40000000000 */
[----:B------:R-:W-:Y:S02]  /*1f00*/  FSETP.NAN.AND P1, PT, R18, R18, PT ;  /* 0x000000121200720b */ /* 0x000fe40003f28000 */
[----:B------:R-:W-:-:S02]  /*1f10*/  FSETP.GT.AND P2, PT, R19, R12, PT ;  /* 0x0000000c1300720b */ /* 0x000fc40003f44000 */
[----:B------:R-:W-:-:S03]  /*1f20*/  FSETP.NAN.AND P0, PT, R19, R19, PT ;  /* 0x000000131300720b */ /* 0x000fc60003f08000 */
[----:B------:R-:W-:Y:S01]  /*1f30*/  @!P3 SEL R18, R18, R13, P1 ;  /* 0x0000000d1212b207 */ /* 0x000fe20000800000 */
[----:B------:R-:W-:Y:S01]  /*1f40*/  IMAD.IADD R13, R27, 0x1, R32 ;  /* 0x000000011b0d7824 */ /* 0x000fe200078e0220 */
[----:B------:R-:W-:-:S03]  /*1f50*/  ISETP.NE.AND P1, PT, R104, RZ, PT ;  /* 0x000000ff6800720c */ /* 0x000fc60003f25270 */
[----:B------:R-:W-:Y:S01]  /*1f60*/  IMAD R17, R6, 0x4800, R13 ;  /* 0x0000480006117824 */ /* 0x000fe200078e020d */
[----:B------:R-:W-:Y:S02]  /*1f70*/  CS2R R14, SRZ ;  /* 0x00000000000e7805 */ /* 0x000fe4000001ff00 */
[----:B------:R-:W-:Y:S02]  /*1f80*/  @!P2 SEL R19, R19, R12, P0 ;  /* 0x0000000c1313a207 */ /* 0x000fe40000000000 */
[----:B------:R-:W-:Y:S01]  /*1f90*/  CS2R R12, SRZ ;  /* 0x00000000000c7805 */ /* 0x000fe2000001ff00 */
[----:B------:R-:W-:-:S05]  /*1fa0*/  IMAD.WIDE R16, R17, 0x4, R2 ;  /* 0x0000000411107825 */ /* 0x000fca00078e0202 */
        /* <DEDUP_REMOVED lines=14> */
[----:B------:R-:W-:Y:S02]  /*2090*/  FSETP.GEU.AND P2, PT, R11, R38, PT ;  /* 0x000000260b00720b */ /* 0x000fe40003f4e000 */
[----:B------:R-:W-:-:S04]  /*20a0*/  SEL R18, R12, 0xff800000, P1 ;  /* 0xff8000000c127807 */ /* 0x000fc80000800000 */
[----:B------:R-:W-:Y:S02]  /*20b0*/  FSETP.GEU.AND P1, PT, R9, R18, PT ;  /* 0x000000120900720b */ /* 0x000fe40003f2e000 */
[----:B------:R-:W-:-:S05]  /*20c0*/  FSETP.NAN.AND P0, PT, R38, R38, PT ;  /* 0x000000262600720b */ /* 0x000fca0003f08000 */
[----:B------:R-:W-:Y:S02]  /*20d0*/  @P2 SEL R38, R38, R11, P0 ;  /* 0x0000000b26262207 */ /* 0x000fe40000000000 */
[C---:B------:R-:W-:Y:S02]  /*20e0*/  FSETP.NAN.AND P0, PT, R18.reuse, R18, PT ;  /* 0x000000121200720b */ /* 0x040fe40003f08000 */
[----:B------:R-:W-:Y:S02]  /*20f0*/  P2R R109, PR, RZ, 0x4 ;  /* 0x00000004ff6d7803 */ /* 0x000fe40000000000 */
[----:B------:R-:W-:Y:S01]  /*2100*/  @P1 SEL R18, R18, R9, P0 ;  /* 0x0000000912121207 */ /* 0x000fe20000000000 */
[----:B------:R-:W-:Y:S01]  /*2110*/  IMAD.IADD R9, R27, 0x1, R34 ;  /* 0x000000011b097824 */ /* 0x000fe200078e0222 */
[----:B------:R-:W-:-:S03]  /*2120*/  ISETP.NE.AND P2, PT, R105, RZ, PT ;  /* 0x000000ff6900720c */ /* 0x000fc60003f45270 */
[----:B------:R-:W-:Y:S01]  /*2130*/  IMAD R9, R6, 0x4800, R9 ;  /* 0x0000480006097824 */ /* 0x000fe200078e0209 */
[----:B------:R-:W-:Y:S02]  /*2140*/  CS2R R12, SRZ ;  /* 0x00000000000c7805 */ /* 0x000fe4000001ff00 */
[----:B------:R-:W-:Y:S01]  /*2150*/  CS2R R14, SRZ ;  /* 0x00000000000e7805 */ /* 0x000fe2000001ff00 */
[----:B------:R-:W-:-:S06]  /*2160*/  IMAD.WIDE R16, R9, 0x4, R2 ;  /* 0x0000000409107825 */ /* 0x000fcc00078e0202 */
[----:B------:R-:W2:Y:S01]  /*2170*/  @P2 LDG.E.EL.128 R12, desc[UR8][R16.64] ;  /* 0x00000008100c2981 */ /* 0x000ea2000c2e1d00 */
[----:B------:R-:W-:Y:S02]  /*2180*/  P2R R105, PR, RZ, 0x2 ;  /* 0x00000002ff697803 */ /* 0x000fe40000000000 */
[----:B------:R-:W-:Y:S02]  /*2190*/  P2R R103, PR, RZ, 0x8 ;  /* 0x00000008ff677803 */ /* 0x000fe40000000000 */
[----:B------:R-:W-:Y:S02]  /*21a0*/  ISETP.NE.AND P3, PT, R37, RZ, PT ;  /* 0x000000ff2500720c */ /* 0x000fe40003f65270 */
        /* <DEDUP_REMOVED lines=104> */
[----:B------:R-:W-:Y:S02]  /*2830*/  P2R R124, PR, RZ, 0x2 ;  /* 0x00000002ff7c7803 */ /* 0x000fe40000000000 */
[----:B------:R-:W-:Y:S02]  /*2840*/  ISETP.NE.AND P1, PT, R35, RZ, PT ;  /* 0x000000ff2300720c */ /* 0x000fe40003f25270 */
[----:B------:R-:W-:-:S05]  /*2850*/  LOP3.LUT R35, R5, 0xc, RZ, 0xfc, !PT ;  /* 0x0000000c05237812 */ /* 0x000fca00078efcff */
[----:B------:R-:W-:-:S04]  /*2860*/  IMAD.IADD R9, R35, 0x1, R36 ;  /* 0x0000000123097824 */ /* 0x000fc800078e0224 */
[----:B------:R-:W-:Y:S01]  /*2870*/  IMAD R9, R6, 0x4800, R9 ;  /* 0x0000480006097824 */ /* 0x000fe200078e0209 */
        /* <DEDUP_REMOVED lines=19> */
[----:B------:R-:W-:Y:S02]  /*29b0*/  P2R R129, PR, RZ, 0x4 ;  /* 0x00000004ff817803 */ /* 0x000fe40000000000 */
[----:B------:R-:W-:-:S05]  /*29c0*/  CS2R R14, SRZ ;  /* 0x00000000000e7805 */ /* 0x000fca000001ff00 */
[----:B------:R-:W-:Y:S02]  /*29d0*/  @P2 SEL R19, R19, R40, P0 ;  /* 0x0000002813132207 */ /* 0x000fe40000000000 */
[----:B------:R-:W-:Y:S01]  /*29e0*/  ISETP.NE.AND P2, PT, R37, RZ, PT ;  /* 0x000000ff2500720c */ /* 0x000fe20003f45270 */
[----:B------:R-:W-:-:S05]  /*29f0*/  IMAD.WIDE R36, R9, 0x4, R2 ;  /* 0x0000000409247825 */ /* 0x000fca00078e0202 */
[----:B------:R1:W2:Y:S01]  /*2a00*/  @P1 LDG.E.EL.128 R12, desc[UR8][R36.64] ;  /* 0x00000008240c1981 */ /* 0x0002a2000c2e1d00 */
[----:B------:R-:W-:Y:S01]  /*2a10*/  ISETP.NE.AND P0, PT, R41, RZ, PT ;  /* 0x000000ff2900720c */ /* 0x000fe20003f05270 */
[----:B------:R-:W-:-:S04]  /*2a20*/  IMAD.IADD R9, R35, 0x1, R28 ;  /* 0x0000000123097824 */ /* 0x000fc800078e021c */
[----:B------:R-:W-:-:S04]  /*2a30*/  IMAD R9, R6, 0x4800, R9 ;  /* 0x0000480006097824 */ /* 0x000fc800078e0209 */
[----:B-1----:R-:W-:Y:S01]  /*2a40*/  IMAD.WIDE R36, R9, 0x4, R2 ;  /* 0x0000000409247825 */ /* 0x002fe200078e0202 */
[----:B--2---:R-:W-:Y:S02]  /*2a50*/  SEL R40, R12, 0xff800000, P1 ;  /* 0xff8000000c287807 */ /* 0x004fe40000800000 */
[----:B------:R-:W-:Y:S02]  /*2a60*/  SEL R130, R13, 0xff800000, P1 ;  /* 0xff8000000d827807 */ /* 0x000fe40000800000 */
[----:B------:R-:W-:Y:S02]  /*2a70*/  CS2R R12, SRZ ;  /* 0x00000000000c7805 */ /* 0x000fe4000001ff00 */
[----:B------:R-:W-:Y:S02]  /*2a80*/  SEL R39, R14, 0xff800000, P1 ;  /* 0xff8000000e277807 */ /* 0x000fe40000800000 */
[----:B------:R-:W-:Y:S02]  /*2a90*/  SEL R41, R15, 0xff800000, P1 ;  /* 0xff8000000f297807 */ /* 0x000fe40000800000 */
[----:B------:R-:W-:-:S06]  /*2aa0*/  CS2R R14, SRZ ;  /* 0x00000000000e7805 */ /* 0x000fcc000001ff00 */
[----:B------:R-:W2:Y:S02]  /*2ab0*/  @P0 LDG.E.EL.128 R12, desc[UR8][R36.64] ;  /* 0x00000008240c0981 */ /* 0x000ea4000c2e1d00 */
[----:B--2---:R-:W-:-:S04]  /*2ac0*/  SEL R11, R13, 0xff800000, P0 ;  /* 0xff8000000d0b7807 */ /* 0x004fc80000000000 */
[----:B------:R-:W-:Y:S02]  /*2ad0*/  FSETP.GT.AND P1, PT, R11, R130, PT ;  /* 0x000000820b00720b */ /* 0x000fe40003f24000 */
[----:B------:R-:W-:Y:S02]  /*2ae0*/  SEL R9, R12, 0xff800000, P0 ;  /* 0xff8000000c097807 */ /* 0x000fe40000000000 */
[----:B------:R-:W-:Y:S02]  /*2af0*/  SEL R28, R14, 0xff800000, P0 ;  /* 0xff8000000e1c7807 */ /* 0x000fe40000000000 */
[----:B------:R-:W-:Y:S02]  /*2b00*/  SEL R38, R15, 0xff800000, P0 ;  /* 0xff8000000f267807 */ /* 0x000fe40000000000 */
[----:B------:R-:W-:Y:S02]  /*2b10*/  FSETP.NAN.AND P0, PT, R11, R11, PT ;  /* 0x0000000b0b00720b */ /* 0x000fe40003f08000 */
[----:B------:R-:W-:-:S03]  /*2b20*/  P2R R146, PR, RZ, 0x2 ;  /* 0x00000002ff927803 */ /* 0x000fc60000000000 */
[----:B------:R-:W-:Y:S02]  /*2b30*/  @!P1 SEL R11, R11, R130, P0 ;  /* 0x000000820b0b9207 */ /* 0x000fe40000000000 */
[C---:B------:R-:W-:Y:S02]  /*2b40*/  FSETP.GT.AND P1, PT, R28.reuse, R39, PT ;  /* 0x000000271c00720b */ /* 0x040fe40003f24000 */
[----:B------:R-:W-:Y:S02]  /*2b50*/  FSETP.NAN.AND P0, PT, R28, R28, PT ;  /* 0x0000001c1c00720b */ /* 0x000fe40003f08000 */
[----:B------:R-:W-:-:S09]  /*2b60*/  P2R R147, PR, RZ, 0x2 ;  /* 0x00000002ff937803 */ /* 0x000fd20000000000 */
[----:B------:R-:W-:Y:S02]  /*2b70*/  @!P1 SEL R28, R28, R39, P0 ;  /* 0x000000271c1c9207 */ /* 0x000fe40000000000 */
[C---:B------:R-:W-:Y:S02]  /*2b80*/  FSETP.GT.AND P1, PT, R38.reuse, R41, PT ;  /* 0x000000292600720b */ /* 0x040fe40003f24000 */
[----:B------:R-:W-:Y:S02]  /*2b90*/  FSETP.NAN.AND P0, PT, R38, R38, PT ;  /* 0x000000262600720b */ /* 0x000fe40003f08000 */
[----:B------:R-:W-:-:S09]  /*2ba0*/  P2R R148, PR, RZ, 0x2 ;  /* 0x00000002ff947803 */ /* 0x000fd20000000000 */
[----:B------:R-:W-:Y:S02]  /*2bb0*/  @!P1 SEL R38, R38, R41, P0 ;  /* 0x0000002926269207 */ /* 0x000fe40000000000 */
[C---:B------:R-:W-:Y:S02]  /*2bc0*/  FSETP.GT.AND P1, PT, R9.reuse, R40, PT ;  /* 0x000000280900720b */ /* 0x040fe40003f24000 */
[----:B------:R-:W-:Y:S01]  /*2bd0*/  FSETP.NAN.AND P0, PT, R9, R9, PT ;  /* 0x000000090900720b */ /* 0x000fe20003f08000 */
[----:B------:R-:W-:Y:S01]  /*2be0*/  IMAD.IADD R13, R35, 0x1, R32 ;  /* 0x00000001230d7824 */ /* 0x000fe200078e0220 */
[----:B------:R-:W-:-:S03]  /*2bf0*/  P2R R145, PR, RZ, 0x2 ;  /* 0x00000002ff917803 */ /* 0x000fc60000000000 */
[----:B------:R-:W-:-:S06]  /*2c00*/  IMAD R37, R6, 0x4800, R13 ;  /* 0x0000480006257824 */ /* 0x000fcc00078e020d */
[----:B------:R-:W-:Y:S02]  /*2c10*/  @!P1 SEL R9, R9, R40, P0 ;  /* 0x0000002809099207 */ /* 0x000fe40000000000 */
[----:B------:R-:W-:Y:S02]  /*2c20*/  ISETP.NE.AND P1, PT, R125, RZ, PT ;  /* 0x000000ff7d00720c */ /* 0x000fe40003f25270 */
[----:B------:R-:W-:Y:S02]  /*2c30*/  CS2R R12, SRZ ;  /* 0x00000000000c7805 */ /* 0x000fe4000001ff00 */
[----:B------:R-:W-:Y:S01]  /*2c40*/  CS2R R14, SRZ ;  /* 0x00000000000e7805 */ /* 0x000fe2000001ff00 */
[----:B------:R-:W-:-:S08]  /*2c50*/  IMAD.WIDE R36, R37, 0x4, R2 ;  /* 0x0000000425247825 */ /* 0x000fd000078e0202 */
[----:B------:R-:W2:Y:S02]  /*2c60*/  @P1 LDG.E.EL.128 R12, desc[UR8][R36.64] ;  /* 0x00000008240c1981 */ /* 0x000ea4000c2e1d00 */
[----:B--2---:R-:W-:Y:S02]  /*2c70*/  SEL R41, R15, 0xff800000, P1 ;  /* 0xff8000000f297807 */ /* 0x004fe40000800000 */
[----:B------:R-:W-:Y:S02]  /*2c80*/  SEL R32, R12, 0xff800000, P1 ;  /* 0xff8000000c207807 */ /* 0x000fe40000800000 */
[----:B------:R-:W-:Y:S02]  /*2c90*/  SEL R40, R13, 0xff800000, P1 ;  /* 0xff8000000d287807 */ /* 0x000fe40000800000 */
[----:B------:R-:W-:Y:S02]  /*2ca0*/  SEL R39, R14, 0xff800000, P1 ;  /* 0xff8000000e277807 */ /* 0x000fe40000800000 */
[----:B------:R-:W-:-:S02]  /*2cb0*/  FSETP.GEU.AND P1, PT, R38, R41, PT ;  /* 0x000000292600720b */ /* 0x000fc40003f2e000 */
        /* <DEDUP_REMOVED lines=17> */
[-C--:B------:R-:W-:Y:S02]  /*2dd0*/  FSETP.GEU.AND P1, PT, R11, R40.reuse, PT ;  /* 0x000000280b00720b */ /* 0x080fe40003f2e000 */
[----:B------:R-:W-:-:S11]  /*2de0*/  FSETP.NAN.AND P0, PT, R40, R40, PT ;  /* 0x000000282800720b */ /* 0x000fd60003f08000 */
[----:B------:R-:W-:Y:S02]  /*2df0*/  @P1 SEL R40, R40, R11, P0 ;  /* 0x0000000b28281207 */ /* 0x000fe40000000000 */
[----:B------:R-:W-:Y:S02]  /*2e00*/  P2R R133, PR, RZ, 0x2 ;  /* 0x00000002ff857803 */ /* 0x000fe40000000000 */
[----:B--2---:R-:W-:Y:S01]  /*2e10*/  SEL R11, R13, 0xff800000, P2 ;  /* 0xff8000000d0b7807 */ /* 0x004fe20001000000 */
[----:B------:R-:W-:Y:S01]  /*2e20*/  IMAD.IADD R13, R35, 0x1, R8 ;  /* 0x00000001230d7824 */ /* 0x000fe200078e0208 */
[----:B------:R-:W-:-:S03]  /*2e30*/  SEL R9, R12, 0xff800000, P2 ;  /* 0xff8000000c097807 */ /* 0x000fc60001000000 */
[----:B------:R-:W-:Y:S01]  /*2e40*/  IMAD R37, R6, 0x4800, R13 ;  /* 0x0000480006257824 */ /* 0x000fe200078e020d */
[----:B------:R-:W-:Y:S02]  /*2e50*/  SEL R28, R14, 0xff800000, P2 ;  /* 0xff8000000e1c7807 */ /* 0x000fe40001000000 */
[----:B------:R-:W-:Y:S02]  /*2e60*/  CS2R R12, SRZ ;  /* 0x00000000000c7805 */ /* 0x000fe4000001ff00 */
[----:B------:R-:W-:Y:S02]  /*2e70*/  SEL R34, R15, 0xff800000, P2 ;  /* 0xff8000000f227807 */ /* 0x000fe40001000000 */
[----:B------:R-:W-:Y:S01]  /*2e80*/  CS2R R14, SRZ ;  /* 0x00000000000e7805 */ /* 0x000fe2000001ff00 */
[----:B------:R-:W-:-:S05]  /*2e90*/  IMAD.WIDE R36, R37, 0x4, R2 ;  /* 0x0000000425247825 */ /* 0x000fca00078e0202 */
[----:B------:R-:W2:Y:S01]  /*2ea0*/  @P3 LDG.E.EL.128 R12, desc[UR8][R36.64] ;  /* 0x00000008240c3981 */ /* 0x000ea2000c2e1d00 */
        /* <DEDUP_REMOVED lines=94> */
[----:B------:R-:W-:Y:S02]  /*3490*/  ISETP.NE.AND P5, PT, R84, RZ, PT ;  /* 0x000000ff5400720c */ /* 0x000fe40003fa5270 */
[----:B------:R-:W-:Y:S02]  /*34a0*/  P2R R84, PR, RZ, 0x2 ;  /* 0x00000002ff547803 */ /* 0x000fe40000000000 */
[----:B-1----:R-:W-:Y:S02]  /*34b0*/  CS2R R10, SRZ ;  /* 0x00000000000a7805 */ /* 0x002fe4000001ff00 */
[----:B--2---:R-:W-:Y:S02]  /*34c0*/  SEL R125, R12, 0xff800000, P6 ;  /* 0xff8000000c7d7807 */ /* 0x004fe40003000000 */
[----:B------:R-:W-:Y:S02]  /*34d0*/  SEL R28, R13, 0xff800000, P6 ;  /* 0xff8000000d1c7807 */ /* 0x000fe40003000000 */
[----:B------:R-:W-:-:S02]  /*34e0*/  FSETP.GEU.AND P2, PT, R26, R125, PT ;  /* 0x0000007d1a00720b */ /* 0x000fc40003f4e000 */
[----:B------:R-:W-:Y:S02]  /*34f0*/  FSETP.GEU.AND P1, PT, R32, R28, PT ;  /* 0x0000001c2000720b */ /* 0x000fe40003f2e000 */
[----:B------:R-:W-:Y:S02]  /*3500*/  FSETP.NAN.AND P0, PT, R125, R125, PT ;  /* 0x0000007d7d00720b */ /* 0x000fe40003f08000 */
[----:B------:R-:W-:-:S07]  /*3510*/  SEL R30, R14, 0xff800000, P6 ;  /* 0xff8000000e1e7807 */ /* 0x000fce0003000000 */
[----:B------:R-:W-:Y:S02]  /*3520*/  @P2 SEL R125, R125, R26, P0 ;  /* 0x0000001a7d7d2207 */ /* 0x000fe40000000000 */
[----:B------:R-:W-:-:S04]  /*3530*/  FSETP.NAN.AND P0, PT, R28, R28, PT ;  /* 0x0000001c1c00720b */ /* 0x000fc80003f08000 */
[----:B------:R-:W-:Y:S02]  /*3540*/  @P1 SEL R28, R28, R32, P0 ;  /* 0x000000201c1c1207 */ /* 0x000fe40000000000 */
[-C--:B------:R-:W-:Y:S02]  /*3550*/  FSETP.GEU.AND P0, PT, R39, R30.reuse, PT ;  /* 0x0000001e2700720b */ /* 0x080fe40003f0e000 */
[----:B------:R-:W-:Y:S01]  /*3560*/  FSETP.NAN.AND P3, PT, R30, R30, PT ;  /* 0x0000001e1e00720b */ /* 0x000fe20003f68000 */
[----:B------:R-:W-:-:S10]  /*3570*/  VIADD R32, R8, 0x2800 ;  /* 0x0000280008207836 */ /* 0x000fd40000000000 */
[----:B------:R-:W-:Y:S02]  /*3580*/  @P0 SEL R30, R30, R39, P3 ;  /* 0x000000271e1e0207 */ /* 0x000fe40001800000 */
[----:B------:R-:W-:-:S04]  /*3590*/  PLOP3.LUT P3, PT, P4, P5, PT, 0x80, 0x0 ;  /* 0x000000000000781c */ /* 0x000fc8000276b070 */
[C---:B------:R-:W-:Y:S01]  /*35a0*/  ISETP.LT.AND P3, PT, R5.reuse, 0x400, P3 ;  /* 0x000004000500780c */ /* 0x040fe20001f61270 */
[----:B------:R-:W-:-:S03]  /*35b0*/  IMAD.IADD R9, R5, 0x1, R32 ;  /* 0x0000000105097824 */ /* 0x000fc600078e0220 */
[----:B------:R-:W-:Y:S01]  /*35c0*/  ISETP.LT.AND P3, PT, R0, 0x64, P3 ;  /* 0x000000640000780c */ /* 0x000fe20001f61270 */
[----:B------:R-:W-:Y:S01]  /*35d0*/  IMAD R13, R6, 0x4800, R9 ;  /* 0x00004800060d7824 */ /* 0x000fe200078e0209 */
[----:B------:R-:W-:-:S03]  /*35e0*/  CS2R R8, SRZ ;  /* 0x0000000000087805 */ /* 0x000fc6000001ff00 */
[----:B------:R-:W-:-:S08]  /*35f0*/  IMAD.WIDE R12, R13, 0x4, R2 ;  /* 0x000000040d0c7825 */ /* 0x000fd000078e0202 */
[----:B------:R1:W2:Y:S01]  /*3600*/  @P3 LDG.E.EL.128 R8, desc[UR8][R12.64] ;  /* 0x000000080c083981 */ /* 0x0002a2000c2e1d00 */
[----:B------:R-:W-:Y:S02]  /*3610*/  SEL R34, R15, 0xff800000, P6 ;  /* 0xff8000000f227807 */ /* 0x000fe40003000000 */
[----:B------:R-:W-:Y:S02]  /*3620*/  P2R R39, PR, RZ, 0x1 ;  /* 0x00000001ff277803 */ /* 0x000fe40000000000 */
[-C--:B------:R-:W-:Y:S02]  /*3630*/  FSETP.GEU.AND P0, PT, R41, R34.reuse, PT ;  /* 0x000000222900720b */ /* 0x080fe40003f0e000 */
[----:B------:R-:W-:Y:S02]  /*3640*/  FSETP.NAN.AND P4, PT, R34, R34, PT ;  /* 0x000000222200720b */ /* 0x000fe40003f88000 */
[----:B------:R-:W-:-:S09]  /*3650*/  P2R R151, PR, RZ, 0x1 ;  /* 0x00000001ff977803 */ /* 0x000fd20000000000 */
[----:B------:R-:W-:Y:S01]  /*3660*/  @P0 SEL R34, R34, R41, P4 ;  /* 0x0000002922220207 */ /* 0x000fe20002000000 */
[----:B------:R-:W-:-:S04]  /*3670*/  IMAD.IADD R21, R21, 0x1, R32 ;  /* 0x0000000115157824 */ /* 0x000fc800078e0220 */
[----:B-1----:R-:W-:-:S04]  /*3680*/  IMAD R13, R6, 0x4800, R21 ;  /* 0x00004800060d7824 */ /* 0x002fc800078e0215 */
[----:B------:R-:W-:Y:S01]  /*3690*/  IMAD.WIDE R12, R13, 0x4, R2 ;  /* 0x000000040d0c7825 */ /* 0x000fe200078e0202 */
        /* <DEDUP_REMOVED lines=9> */
[----:B------:R-:W-:-:S07]  /*3730*/  SEL R37, R11, 0xff800000, P3 ;  /* 0xff8000000b257807 */ /* 0x000fce0001800000 */
[----:B------:R-:W-:Y:S02]  /*3740*/  @P0 SEL R14, R14, R23, P4 ;  /* 0x000000170e0e0207 */ /* 0x000fe40002000000 */
[----:B------:R-:W-:Y:S02]  /*3750*/  SEL R23, R10, 0xff800000, P3 ;  /* 0xff8000000a177807 */ /* 0x000fe40001800000 */
[----:B------:R-:W-:-:S06]  /*3760*/  CS2R R10, SRZ ;  /* 0x00000000000a7805 */ /* 0x000fcc000001ff00 */
[----:B------:R1:W2:Y:S01]  /*3770*/  @P3 LDG.E.EL.128 R8, desc[UR8][R12.64] ;  /* 0x000000080c083981 */ /* 0x0002a2000c2e1d00 */
[----:B------:R-:W-:Y:S02]  /*3780*/  P2R R152, PR, RZ, 0x1 ;  /* 0x00000001ff987803 */ /* 0x000fe40000000000 */
[-C--:B------:R-:W-:Y:S02]  /*3790*/  FSETP.GEU.AND P0, PT, R22, R23.reuse, PT ;  /* 0x000000171600720b */ /* 0x080fe40003f0e000 */
[----:B------:R-:W-:Y:S02]  /*37a0*/  FSETP.NAN.AND P4, PT, R23, R23, PT ;  /* 0x000000171700720b */ /* 0x000fe40003f88000 */
[----:B------:R-:W-:-:S09]  /*37b0*/  P2R R153, PR, RZ, 0x1 ;  /* 0x00000001ff997803 */ /* 0x000fd20000000000 */
[----:B------:R-:W-:Y:S02]  /*37c0*/  @P0 SEL R23, R23, R22, P4 ;  /* 0x0000001617170207 */ /* 0x000fe40002000000 */
[-C--:B------:R-:W-:Y:S01]  /*37d0*/  FSETP.GEU.AND P0, PT, R20, R37.reuse, PT ;  /* 0x000000251400720b */ /* 0x080fe20003f0e000 */
[----:B------:R-:W-:Y:S01]  /*37e0*/  IMAD.IADD R27, R27, 0x1, R32 ;  /* 0x000000011b1b7824 */ /* 0x000fe200078e0220 */
[----:B------:R-:W-:-:S03]  /*37f0*/  FSETP.NAN.AND P4, PT, R37, R37, PT ;  /* 0x000000252500720b */ /* 0x000fc60003f88000 */
[----:B-1----:R-:W-:-:S04]  /*3800*/  IMAD R13, R6, 0x4800, R27 ;  /* 0x00004800060d7824 */ /* 0x002fc800078e021b */
[----:B------:R-:W-:-:S04]  /*3810*/  IMAD.WIDE R12, R13, 0x4, R2 ;  /* 0x000000040d0c7825 */ /* 0x000fc800078e0202 */
[----:B------:R-:W-:Y:S02]  /*3820*/  @P0 SEL R37, R37, R20, P4 ;  /* 0x0000001425250207 */ /* 0x000fe40002000000 */
[----:B------:R-:W-:Y:S02]  /*3830*/  P2R R154, PR, RZ, 0x1 ;  /* 0x00000001ff9a7803 */ /* 0x000fe40000000000 */
[----:B--2---:R-:W-:Y:S02]  /*3840*/  SEL R20, R8, 0xff800000, P3 ;  /* 0xff80000008147807 */ /* 0x004fe40001800000 */
[----:B------:R-:W-:Y:S02]  /*3850*/  SEL R22, R9, 0xff800000, P3 ;  /* 0xff80000009167807 */ /* 0x000fe40001800000 */
[----:B------:R-:W-:Y:S02]  /*3860*/  CS2R R8, SRZ ;  /* 0x0000000000087805 */ /* 0x000fe4000001ff00 */
[----:B------:R-:W-:-:S02]  /*3870*/  SEL R24, R10, 0xff800000, P3 ;  /* 0xff8000000a187807 */ /* 0x000fc40001800000 */
[----:B------:R-:W-:Y:S02]  /*3880*/  SEL R26, R11, 0xff800000, P3 ;  /* 0xff8000000b1a7807 */ /* 0x000fe40001800000 */
[----:B------:R-:W-:-:S06]  /*3890*/  CS2R R10, SRZ ;  /* 0x00000000000a7805 */ /* 0x000fcc000001ff00 */
        /* <DEDUP_REMOVED lines=16> */
[----:B------:R-:W-:Y:S01]  /*39a0*/  @P0 SEL R26, R26, R25, P4 ;  /* 0x000000191a1a0207 */ /* 0x000fe20002000000 */
[----:B------:R-:W-:-:S04]  /*39b0*/  IMAD.IADD R35, R35, 0x1, R32 ;  /* 0x0000000123237824 */ /* 0x000fc800078e0220 */
[----:B------:R-:W-:-:S04]  /*39c0*/  IMAD R35, R6, 0x4800, R35 ;  /* 0x0000480006237824 */ /* 0x000fc800078e0223 */
[----:B------:R-:W-:Y:S01]  /*39d0*/  IMAD.WIDE R2, R35, 0x4, R2 ;  /* 0x0000000423027825 */ /* 0x000fe200078e0202 */
        /* <DEDUP_REMOVED lines=9> */
[----:B------:R-:W-:-:S07]  /*3a70*/  SEL R12, R11, 0xff800000, P3 ;  /* 0xff8000000b0c7807 */ /* 0x000fce0001800000 */
        /* <DEDUP_REMOVED lines=13> */
[----:B------:R-:W-:-:S04]  /*3b50*/  ISETP.NE.AND P0, PT, R106, RZ, PT ;  /* 0x000000ff6a00720c */ /* 0x000fc80003f05270 */
[----:B------:R-:W-:Y:S02]  /*3b60*/  P2R R168, PR, RZ, 0x1 ;  /* 0x00000001ffa87803 */ /* 0x000fe40000000000 */
        /* <DEDUP_REMOVED lines=40> */
[----:B--2---:R-:W-:Y:S02]  /*3df0*/  SEL R8, R8, 0xff800000, P3 ;  /* 0xff80000008087807 */ /* 0x004fe40001800000 */
[----:B------:R-:W-:Y:S02]  /*3e00*/  SEL R9, R9, 0xff800000, P3 ;  /* 0xff80000009097807 */ /* 0x000fe40001800000 */
[----:B------:R-:W-:Y:S02]  /*3e10*/  SEL R10, R10, 0xff800000, P3 ;  /* 0xff8000000a0a7807 */ /* 0x000fe40001800000 */
[----:B------:R-:W-:Y:S02]  /*3e20*/  SEL R11, R11, 0xff800000, P3 ;  /* 0xff8000000b0b7807 */ /* 0x000fe40001800000 */
[----:B------:R-:W-:-:S02]  /*3e30*/  FSETP.GEU.AND P3, PT, R125, R8, PT ;  /* 0x000000087d00720b */ /* 0x000fc40003f6e000 */
[----:B------:R-:W-:-:S11]  /*3e40*/  FSETP.NAN.AND P4, PT, R8, R8, PT ;  /* 0x000000080800720b */ /* 0x000fd60003f88000 */
[----:B------:R-:W-:Y:S02]  /*3e50*/  @P3 SEL R8, R8, R125, P4 ;  /* 0x0000007d08083207 */ /* 0x000fe40002000000 */
[-C--:B------:R-:W-:Y:S02]  /*3e60*/  FSETP.GEU.AND P4, PT, R28, R9.reuse, PT ;  /* 0x000000091c00720b */ /* 0x080fe40003f8e000 */
        /* <DEDUP_REMOVED lines=8> */
[----:B------:R-:W-:-:S04]  /*3ef0*/  ISETP.NE.AND P0, PT, R13, RZ, PT ;  /* 0x000000ff0d00720c */ /* 0x000fc80003f05270 */
[----:B------:R-:W-:Y:S02]  /*3f00*/  SEL R2, RZ, 0x1, !P0 ;  /* 0x00000001ff027807 */ /* 0x000fe40004000000 */
[----:B------:R-:W-:-:S04]  /*3f10*/  ISETP.NE.AND P0, PT, R18, RZ, PT ;  /* 0x000000ff1200720c */ /* 0x000fc80003f05270 */
[----:B------:R-:W-:Y:S02]  /*3f20*/  SEL R3, RZ, 0x1, !P0 ;  /* 0x00000001ff037807 */ /* 0x000fe40004000000 */
[----:B------:R-:W-:-:S04]  /*3f30*/  ISETP.NE.AND P0, PT, R19, RZ, PT ;  /* 0x000000ff1300720c */ /* 0x000fc80003f05270 */
[----:B------:R-:W-:Y:S02]  /*3f40*/  SEL R6, RZ, 0x1, !P0 ;  /* 0x00000001ff067807 */ /* 0x000fe40004000000 */
[----:B------:R-:W-:-:S04]  /*3f50*/  ISETP.NE.AND P0, PT, R25, RZ, PT ;  /* 0x000000ff1900720c */ /* 0x000fc80003f05270 */
[----:B------:R-:W-:Y:S02]  /*3f60*/  SEL R13, RZ, 0x1, !P0 ;  /* 0x00000001ff0d7807 */ /* 0x000fe40004000000 */
[----:B------:R-:W-:Y:S02]  /*3f70*/  ISETP.NE.AND P0, PT, R27, RZ, PT ;  /* 0x000000ff1b00720c */ /* 0x000fe40003f05270 */
[----:B------:R-:W-:Y:S02]  /*3f80*/  P2R R62, PR, RZ, 0x40 ;  /* 0x00000040ff3e7803 */ /* 0x000fe40000000000 */
[----:B------:R-:W-:Y:S02]  /*3f90*/  ISETP.NE.AND P6, PT, R72, RZ, PT ;  /* 0x000000ff4800720c */ /* 0x000fe40003fc5270 */
[----:B------:R-:W-:-:S04]  /*3fa0*/  SEL R18, RZ, 0x1, !P0 ;  /* 0x00000001ff127807 */ /* 0x000fc80004000000 */
[----:B------:R-:W-:Y:S02]  /*3fb0*/  SEL R18, R18, 0x2, P6 ;  /* 0x0000000212127807 */ /* 0x000fe40003000000 */
        /* <DEDUP_REMOVED lines=8> */
[----:B------:R-:W-:Y:S02]  /*4040*/  ISETP.NE.AND P6, PT, R140, RZ, PT ;  /* 0x000000ff8c00720c */ /* 0x000fe40003fc5270 */
[----:B------:R-:W-:Y:S02]  /*4050*/  P2R R55, PR, RZ, 0x8 ;  /* 0x00000008ff377803 */ /* 0x000fe40000000000 */
[----:B------:R-:W-:Y:S02]  /*4060*/  ISETP.NE.AND P3, PT, R79, RZ, PT ;  /* 0x000000ff4f00720c */ /* 0x000fe40003f65270 */
[----:B------:R-:W-:Y:S02]  /*4070*/  P2R R79, PR, RZ, 0x40 ;  /* 0x00000040ff4f7803 */ /* 0x000fe40000000000 */
[----:B------:R-:W-:-:S04]  /*4080*/  ISETP.NE.AND P6, PT, R139, RZ, PT ;  /* 0x000000ff8b00720c */ /* 0x000fc80003fc5270 */
[----:B------:R-:W-:Y:S02]  /*4090*/  P2R R77, PR, RZ, 0x40 ;  /* 0x00000040ff4d7803 */ /* 0x000fe40000000000 */
[----:B------:R-:W-:Y:S02]  /*40a0*/  ISETP.NE.AND P6, PT, R138, RZ, PT ;  /* 0x000000ff8a00720c */ /* 0x000fe40003fc5270 */
[----:B------:R-:W-:Y:S02]  /*40b0*/  P2R R56, PR, RZ, 0x10 ;  /* 0x00000010ff387803 */ /* 0x000fe40000000000 */
[----:B------:R-:W-:Y:S02]  /*40c0*/  ISETP.NE.AND P4, PT, R76, RZ, PT ;  /* 0x000000ff4c00720c */ /* 0x000fe40003f85270 */
[----:B------:R-:W-:Y:S02]  /*40d0*/  ISETP.NE.AND P0, PT, R29, RZ, PT ;  /* 0x000000ff1d00720c */ /* 0x000fe40003f05270 */
[----:B------:R-:W-:-:S02]  /*40e0*/  P2R R76, PR, RZ, 0x40 ;  /* 0x00000040ff4c7803 */ /* 0x000fc40000000000 */
[----:B------:R-:W-:Y:S02]  /*40f0*/  ISETP.NE.AND P6, PT, R137, RZ, PT ;  /* 0x000000ff8900720c */ /* 0x000fe40003fc5270 */
[----:B------:R-:W-:Y:S02]  /*4100*/  SEL R19, RZ, 0x1, !P0 ;  /* 0x00000001ff137807 */ /* 0x000fe40004000000 */
[----:B------:R-:W-:Y:S02]  /*4110*/  ISETP.NE.AND P0, PT, R31, RZ, PT ;  /* 0x000000ff1f00720c */ /* 0x000fe40003f05270 */
[----:B------:R-:W-:Y:S02]  /*4120*/  P2R R75, PR, RZ, 0x40 ;  /* 0x00000040ff4b7803 */ /* 0x000fe40000000000 */
[----:B------:R-:W-:Y:S02]  /*4130*/  ISETP.NE.AND P6, PT, R112, RZ, PT ;  /* 0x000000ff7000720c */ /* 0x000fe40003fc5270 */
[----:B------:R-:W-:-:S02]  /*4140*/  P2R R61, PR, RZ, 0x20 ;  /* 0x00000020ff3d7803 */ /* 0x000fc40000000000 */
[----:B------:R-:W-:Y:S02]  /*4150*/  SEL R25, RZ, 0x1, !P0 ;  /* 0x00000001ff197807 */ /* 0x000fe40004000000 */
[----:B------:R-:W-:Y:S02]  /*4160*/  ISETP.NE.AND P5, PT, R74, RZ, PT ;  /* 0x000000ff4a00720c */ /* 0x000fe40003fa5270 */
[----:B------:R-:W-:Y:S02]  /*4170*/  ISETP.NE.AND P0, PT, R33, RZ, PT ;  /* 0x000000ff2100720c */ /* 0x000fe40003f05270 */
[----:B------:R-:W-:Y:S02]  /*4180*/  P2R R74, PR, RZ, 0x40 ;  /* 0x00000040ff4a7803 */ /* 0x000fe40000000000 */
[----:B------:R-:W-:Y:S02]  /*4190*/  ISETP.NE.AND P6, PT, R111, RZ, PT ;  /* 0x000000ff6f00720c */ /* 0x000fe40003fc5270 */
[----:B------:R-:W-:-:S02]  /*41a0*/  SEL R27, RZ, 0x1, !P0 ;  /* 0x00000001ff1b7807 */ /* 0x000fc40004000000 */
[----:B------:R-:W-:Y:S02]  /*41b0*/  ISETP.NE.AND P0, PT, R63, RZ, PT ;  /* 0x000000ff3f00720c */ /* 0x000fe40003f05270 */
[----:B------:R-:W-:Y:S02]  /*41c0*/  P2R R73, PR, RZ, 0x40 ;  /* 0x00000040ff497803 */ /* 0x000fe40000000000 */
[----:B------:R-:W-:Y:S02]  /*41d0*/  ISETP.NE.AND P6, PT, R110, RZ, PT ;  /* 0x000000ff6e00720c */ /* 0x000fe40003fc5270 */
[----:B------:R-:W-:Y:S02]  /*41e0*/  SEL R28, RZ, 0x1, !P0 ;  /* 0x00000001ff1c7807 */ /* 0x000fe40004000000 */
[----:B------:R-:W-:Y:S02]  /*41f0*/  ISETP.NE.AND P0, PT, R64, RZ, PT ;  /* 0x000000ff4000720c */ /* 0x000fe40003f05270 */
[----:B------:R-:W-:-:S02]  /*4200*/  P2R R72, PR, RZ, 0x40 ;  /* 0x00000040ff487803 */ /* 0x000fc40000000000 */
[----:B------:R-:W-:Y:S02]  /*4210*/  ISETP.NE.AND P6, PT, R108, RZ, PT ;  /* 0x000000ff6c00720c */ /* 0x000fe40003fc5270 */
[----:B------:R-:W-:Y:S02]  /*4220*/  SEL R29, RZ, 0x1, !P0 ;  /* 0x00000001ff1d7807 */ /* 0x000fe40004000000 */
[----:B------:R-:W-:Y:S02]  /*4230*/  ISETP.NE.AND P0, PT, R65, RZ, PT ;  /* 0x000000ff4100720c */ /* 0x000fe40003f05270 */
[----:B------:R-:W-:Y:S02]  /*4240*/  P2R R71, PR, RZ, 0x40 ;  /* 0x00000040ff477803 */ /* 0x000fe40000000000 */
[----:B------:R-:W-:Y:S02]  /*4250*/  ISETP.NE.AND P6, PT, R83, RZ, PT ;  /* 0x000000ff5300720c */ /* 0x000fe40003fc5270 */
[----:B------:R-:W-:-:S02]  /*4260*/  SEL R30, RZ, 0x1, !P0 ;  /* 0x00000001ff1e7807 */ /* 0x000fc40004000000 */
[----:B------:R-:W-:Y:S02]  /*4270*/  ISETP.NE.AND P0, PT, R66, RZ, PT ;  /* 0x000000ff4200720c */ /* 0x000fe40003f05270 */
        /* <DEDUP_REMOVED lines=16> */
[----:B------:R-:W-:Y:S02]  /*4380*/  SEL R31, RZ, 0x1, !P0 ;  /* 0x00000001ff1f7807 */ /* 0x000fe40004000000 */
[----:B------:R-:W-:Y:S02]  /*4390*/  P2R R46, PR, RZ, 0x40 ;  /* 0x00000040ff2e7803 */ /* 0x000fe40000000000 */
[----:B------:R-:W-:Y:S02]  /*43a0*/  ISETP.NE.AND P6, PT, R133, RZ, PT ;  /* 0x000000ff8500720c */ /* 0x000fe40003fc5270 */
[----:B------:R-:W-:-:S02]  /*43b0*/  ISETP.NE.AND P0, PT, R106, RZ, PT ;  /* 0x000000ff6a00720c */ /* 0x000fc40003f05270 */
[----:B------:R-:W-:Y:S02]  /*43c0*/  P2R R45, PR, RZ, 0x40 ;  /* 0x00000040ff2d7803 */ /* 0x000fe40000000000 */
[----:B------:R-:W-:Y:S02]  /*43d0*/  SEL R32, RZ, 0x1, !P0 ;  /* 0x00000001ff207807 */ /* 0x000fe40004000000 */
[----:B------:R-:W-:Y:S02]  /*43e0*/  ISETP.NE.AND P6, PT, R131, RZ, PT ;  /* 0x000000ff8300720c */ /* 0x000fe40003fc5270 */
[----:B------:R-:W-:Y:S02]  /*43f0*/  ISETP.NE.AND P0, PT, R145, RZ, PT ;  /* 0x000000ff9100720c */ /* 0x000fe40003f05270 */
[----:B------:R-:W-:Y:S02]  /*4400*/  P2R R44, PR, RZ, 0x40 ;  /* 0x00000040ff2c7803 */ /* 0x000fe40000000000 */
[----:B------:R-:W-:-:S02]  /*4410*/  SEL R33, RZ, 0x1, !P0 ;  /* 0x00000001ff217807 */ /* 0x000fc40004000000 */
[----:B------:R-:W-:Y:S02]  /*4420*/  ISETP.NE.AND P6, PT, R130, RZ, PT ;  /* 0x000000ff8200720c */ /* 0x000fe40003fc5270 */
[----:B------:R-:W-:Y:S02]  /*4430*/  ISETP.NE.AND P0, PT, R146, RZ, PT ;  /* 0x000000ff9200720c */ /* 0x000fe40003f05270 */
[----:B------:R-:W-:Y:S02]  /*4440*/  P2R R43, PR, RZ, 0x40 ;  /* 0x00000040ff2b7803 */ /* 0x000fe40000000000 */
[----:B------:R-:W-:Y:S02]  /*4450*/  SEL R34, RZ, 0x1, !P0 ;  /* 0x00000001ff227807 */ /* 0x000fe40004000000 */
[----:B------:R-:W-:Y:S02]  /*4460*/  ISETP.NE.AND P6, PT, R105, RZ, PT ;  /* 0x000000ff6900720c */ /* 0x000fe40003fc5270 */
[----:B------:R-:W-:-:S02]  /*4470*/  ISETP.NE.AND P0, PT, R163, RZ, PT ;  /* 0x000000ffa300720c */ /* 0x000fc40003f05270 */
[----:B------:R-:W-:Y:S02]  /*4480*/  SEL R31, R31, 0x2, P6 ;  /* 0x000000021f1f7807 */ /* 0x000fe40003000000 */
[----:B------:R-:W-:Y:S02]  /*4490*/  SEL R35, RZ, 0x1, !P0 ;  /* 0x00000001ff237807 */ /* 0x000fe40004000000 */
[----:B------:R-:W-:Y:S02]  /*44a0*/  ISETP.NE.AND P6, PT, R43, RZ, PT ;  /* 0x000000ff2b00720c */ /* 0x000fe40003fc5270 */
[----:B------:R-:W-:Y:S02]  /*44b0*/  ISETP.NE.AND P0, PT, R164, RZ, PT ;  /* 0x000000ffa400720c */ /* 0x000fe40003f05270 */
[----:B------:R-:W-:Y:S02]  /*44c0*/  SEL R32, R32, 0x2, P6 ;  /* 0x0000000220207807 */ /* 0x000fe40003000000 */
[----:B------:R-:W-:-:S02]  /*44d0*/  SEL R2, R2, 0x2, P0 ;  /* 0x0000000202027807 */ /* 0x000fc40000000000 */
[----:B------:R-:W-:Y:S02]  /*44e0*/  ISETP.NE.AND P6, PT, R44, RZ, PT ;  /* 0x000000ff2c00720c */ /* 0x000fe40003fc5270 */
[----:B------:R-:W-:Y:S02]  /*44f0*/  ISETP.NE.AND P0, PT, R165, RZ, PT ;  /* 0x000000ffa500720c */ /* 0x000fe40003f05270 */
[----:B------:R-:W-:Y:S02]  /*4500*/  SEL R33, R33, 0x2, P6 ;  /* 0x0000000221217807 */ /* 0x000fe40003000000 */
[----:B------:R-:W-:Y:S02]  /*4510*/  SEL R3, R3, 0x2, P0 ;  /* 0x0000000203037807 */ /* 0x000fe40000000000 */
[----:B------:R-:W-:Y:S02]  /*4520*/  ISETP.NE.AND P6, PT, R45, RZ, PT ;  /* 0x000000ff2d00720c */ /* 0x000fe40003fc5270 */
[----:B------:R-:W-:-:S02]  /*4530*/  ISETP.NE.AND P0, PT, R166, RZ, PT ;  /* 0x000000ffa600720c */ /* 0x000fc40003f05270 */
[----:B------:R-:W-:Y:S02]  /*4540*/  SEL R34, R34, 0x2, P6 ;  /* 0x0000000222227807 */ /* 0x000fe40003000000 */
[----:B------:R-:W-:Y:S02]  /*4550*/  SEL R6, R6, 0x2, P0 ;  /* 0x0000000206067807 */ /* 0x000fe40000000000 */
[----:B------:R-:W-:Y:S02]  /*4560*/  ISETP.NE.AND P6, PT, R46, RZ, PT ;  /* 0x000000ff2e00720c */ /* 0x000fe40003fc5270 */
[----:B------:R-:W-:Y:S02]  /*4570*/  ISETP.NE.AND P0, PT, R167, RZ, PT ;  /* 0x000000ffa700720c */ /* 0x000fe40003f05270 */
[----:B------:R-:W-:Y:S02]  /*4580*/  SEL R35, R35, 0x2, P6 ;  /* 0x0000000223237807 */ /* 0x000fe40003000000 */
[----:B------:R-:W-:-:S02]  /*4590*/  SEL R13, R13, 0x2, P0 ;  /* 0x000000020d0d7807 */ /* 0x000fc40000000000 */
[----:B------:R-:W-:-:S04]  /*45a0*/  ISETP.NE.AND P6, PT, R47, RZ, PT ;  /* 0x000000ff2f00720c */ /* 0x000fc80003fc5270 */
[----:B------:R-:W-:Y:S02]  /*45b0*/  SEL R13, R13, 0x3, P6 ;  /* 0x000000030d0d7807 */ /* 0x000fe40003000000 */
[----:B------:R-:W-:-:S04]  /*45c0*/  ISETP.NE.AND P6, PT, R48, RZ, PT ;  /* 0x000000ff3000720c */ /* 0x000fc80003fc5270 */
[----:B------:R-:W-:Y:S02]  /*45d0*/  SEL R6, R6, 0x3, P6 ;  /* 0x0000000306067807 */ /* 0x000fe40003000000 */
[----:B------:R-:W-:-:S04]  /*45e0*/  ISETP.NE.AND P6, PT, R49, RZ, PT ;  /* 0x000000ff3100720c */ /* 0x000fc80003fc5270 */
[----:B------:R-:W-:Y:S02]  /*45f0*/  SEL R3, R3, 0x3, P6 ;  /* 0x0000000303037807 */ /* 0x000fe40003000000 */
[----:B------:R-:W-:Y:S02]  /*4600*/  ISETP.NE.AND P6, PT, R50, RZ, PT ;  /* 0x000000ff3200720c */ /* 0x000fe40003fc5270 */
[----:B------:R-:W-:Y:S02]  /*4610*/  SEL R27, R27, 0x2, P3 ;  /* 0x000000021b1b7807 */ /* 0x000fe40001800000 */
[----:B------:R-:W-:Y:S02]  /*4620*/  SEL R2, R2, 0x3, P6 ;  /* 0x0000000302027807 */ /* 0x000fe40003000000 */
[----:B------:R-:W-:Y:S02]  /*4630*/  ISETP.NE.AND P6, PT, R63, RZ, PT ;  /* 0x000000ff3f00720c */ /* 0x000fe40003fc5270 */
[----:B------:R-:W-:-:S02]  /*4640*/  SEL R25, R25, 0x2, P4 ;  /* 0x0000000219197807 */ /* 0x000fc40002000000 */
[----:B------:R-:W-:Y:S02]  /*4650*/  SEL R27, R27, 0x3, P6 ;  /* 0x000000031b1b7807 */ /* 0x000fe40003000000 */
[----:B------:R-:W-:Y:S02]  /*4660*/  ISETP.NE.AND P6, PT, R64, RZ, PT ;  /* 0x000000ff4000720c */ /* 0x000fe40003fc5270 */
[----:B------:R-:W-:Y:S02]  /*4670*/  SEL R19, R19, 0x2, P5 ;  /* 0x0000000213137807 */ /* 0x000fe40002800000 */
[----:B------:R-:W-:Y:S02]  /*4680*/  SEL R25, R25, 0x3, P6 ;  /* 0x0000000319197807 */ /* 0x000fe40003000000 */
[----:B------:R-:W-:-:S04]  /*4690*/  ISETP.NE.AND P6, PT, R65, RZ, PT ;  /* 0x000000ff4100720c */ /* 0x000fc80003fc5270 */
[----:B------:R-:W-:Y:S02]  /*46a0*/  SEL R19, R19, 0x3, P6 ;  /* 0x0000000313137807 */ /* 0x000fe40003000000 */
[----:B------:R-:W-:Y:S02]  /*46b0*/  ISETP.NE.AND P6, PT, R66, RZ, PT ;  /* 0x000000ff4200720c */ /* 0x000fe40003fc5270 */
[----:B------:R-:W-:Y:S02]  /*46c0*/  P2R R149, PR, RZ, 0x4 ;  /* 0x00000004ff957803 */ /* 0x000fe40000000000 */
[----:B------:R-:W-:Y:S02]  /*46d0*/  SEL R18, R18, 0x3, P6 ;  /* 0x0000000312127807 */ /* 0x000fe40003000000 */
[----:B------:R-:W-:Y:S02]  /*46e0*/  ISETP.NE.AND P6, PT, R71, RZ, PT ;  /* 0x000000ff4700720c */ /* 0x000fe40003fc5270 */
[----:B------:R-:W-:-:S02]  /*46f0*/  ISETP.NE.AND P2, PT, R109, RZ, PT ;  /* 0x000000ff6d00720c */ /* 0x000fc40003f45270 */
[----:B------:R-:W-:Y:S02]  /*4700*/  SEL R31, R31, 0x3, P6 ;  /* 0x000000031f1f7807 */ /* 0x000fe40003000000 */
[----:B------:R-:W-:Y:S02]  /*4710*/  P2R R150, PR, RZ, 0x2 ;  /* 0x00000002ff967803 */ /* 0x000fe40000000000 */
[----:B------:R-:W-:Y:S02]  /*4720*/  SEL R30, R30, 0x2, P2 ;  /* 0x000000021e1e7807 */ /* 0x000fe40001000000 */
[----:B------:R-:W-:Y:S02]  /*4730*/  ISETP.NE.AND P6, PT, R72, RZ, PT ;  /* 0x000000ff4800720c */ /* 0x000fe40003fc5270 */
[----:B------:R-:W-:Y:S02]  /*4740*/  ISETP.NE.AND P1, PT, R107, RZ, PT ;  /* 0x000000ff6b00720c */ /* 0x000fe40003f25270 */
[----:B------:R-:W-:-:S02]  /*4750*/  SEL R30, R30, 0x3, P6 ;  /* 0x000000031e1e7807 */ /* 0x000fc40003000000 */
[----:B------:R-:W-:Y:S02]  /*4760*/  SEL R29, R29, 0x2, P1 ;  /* 0x000000021d1d7807 */ /* 0x000fe40000800000 */
[----:B------:R-:W-:Y:S02]  /*4770*/  ISETP.NE.AND P6, PT, R73, RZ, PT ;  /* 0x000000ff4900720c */ /* 0x000fe40003fc5270 */
[----:B------:R-:W-:Y:S02]  /*4780*/  ISETP.NE.AND P0, PT, R168, RZ, PT ;  /* 0x000000ffa800720c */ /* 0x000fe40003f05270 */
[----:B------:R-:W-:Y:S02]  /*4790*/  SEL R29, R29, 0x3, P6 ;  /* 0x000000031d1d7807 */ /* 0x000fe40003000000 */
[----:B------:R-:W-:Y:S02]  /*47a0*/  SEL R28, R28, 0x2, P0 ;  /* 0x000000021c1c7807 */ /* 0x000fe40000000000 */
[----:B------:R-:W-:-:S04]  /*47b0*/  ISETP.NE.AND P6, PT, R74, RZ, PT ;  /* 0x000000ff4a00720c */ /* 0x000fc80003fc5270 */
        /* <DEDUP_REMOVED lines=81> */
[----:B------:R-:W-:Y:S02]  /*4cd0*/  ISETP.NE.AND P6, PT, R49, RZ, PT ;  /* 0x000000ff3100720c */ /* 0x000fe40003fc5270 */
[----:B------:R-:W-:Y:S02]  /*4ce0*/  ISETP.NE.AND P0, PT, R88, RZ, PT ;  /* 0x000000ff5800720c */ /* 0x000fe40003f05270 */
[----:B------:R-:W-:Y:S02]  /*4cf0*/  SEL R3, R3, 0x5, P6 ;  /* 0x0000000503037807 */ /* 0x000fe40003000000 */
[----:B------:R-:W-:Y:S02]  /*4d00*/  ISETP.NE.AND P6, PT, R50, RZ, PT ;  /* 0x000000ff3200720c */ /* 0x000fe40003fc5270 */
[----:B------:R-:W-:-:S02]  /*4d10*/  SEL R27, R27, 0x4, P0 ;  /* 0x000000041b1b7807 */ /* 0x000fc40000000000 */
[----:B------:R-:W-:Y:S02]  /*4d20*/  SEL R2, R2, 0x5, P6 ;  /* 0x0000000502027807 */ /* 0x000fe40003000000 */
[----:B------:R-:W-:Y:S02]  /*4d30*/  ISETP.NE.AND P6, PT, R57, RZ, PT ;  /* 0x000000ff3900720c */ /* 0x000fe40003fc5270 */
[----:B------:R-:W-:Y:S02]  /*4d40*/  ISETP.NE.AND P3, PT, R87, RZ, PT ;  /* 0x000000ff5700720c */ /* 0x000fe40003f65270 */
[----:B------:R-:W-:Y:S02]  /*4d50*/  SEL R27, R27, 0x5, P6 ;  /* 0x000000051b1b7807 */ /* 0x000fe40003000000 */
[----:B------:R-:W-:Y:S02]  /*4d60*/  SEL R25, R25, 0x4, P3 ;  /* 0x0000000419197807 */ /* 0x000fe40001800000 */
[----:B------:R-:W-:-:S02]  /*4d70*/  ISETP.NE.AND P6, PT, R58, RZ, PT ;  /* 0x000000ff3a00720c */ /* 0x000fc40003fc5270 */
[----:B------:R-:W-:Y:S02]  /*4d80*/  ISETP.NE.AND P0, PT, R95, RZ, PT ;  /* 0x000000ff5f00720c */ /* 0x000fe40003f05270 */
[----:B------:R-:W-:Y:S02]  /*4d90*/  SEL R25, R25, 0x5, P6 ;  /* 0x0000000519197807 */ /* 0x000fe40003000000 */
[----:B------:R-:W-:Y:S02]  /*4da0*/  ISETP.NE.AND P5, PT, R85, RZ, PT ;  /* 0x000000ff5500720c */ /* 0x000fe40003fa5270 */
[----:B------:R-:W-:Y:S02]  /*4db0*/  SEL R25, R25, 0x6, P0 ;  /* 0x0000000619197807 */ /* 0x000fe40000000000 */
[----:B------:R-:W-:Y:S02]  /*4dc0*/  ISETP.NE.AND P0, PT, R127, RZ, PT ;  /* 0x000000ff7f00720c */ /* 0x000fe40003f05270 */
[----:B------:R-:W-:-:S02]  /*4dd0*/  SEL R18, R18, 0x4, P5 ;  /* 0x0000000412127807 */ /* 0x000fc40002800000 */
[----:B------:R-:W-:Y:S02]  /*4de0*/  ISETP.NE.AND P5, PT, R59, RZ, PT ;  /* 0x000000ff3b00720c */ /* 0x000fe40003fa5270 */
[----:B------:R-:W-:Y:S02]  /*4df0*/  P2R R59, PR, RZ, 0x1 ;  /* 0x00000001ff3b7803 */ /* 0x000fe40000000000 */
[----:B------:R-:W-:-:S04]  /*4e00*/  ISETP.NE.AND P0, PT, R126, RZ, PT ;  /* 0x000000ff7e00720c */ /* 0x000fc80003f05270 */
[----:B------:R-:W-:Y:S02]  /*4e10*/  P2R R58, PR, RZ, 0x1 ;  /* 0x00000001ff3a7803 */ /* 0x000fe40000000000 */
[----:B------:R-:W-:Y:S02]  /*4e20*/  ISETP.NE.AND P0, PT, R100, RZ, PT ;  /* 0x000000ff6400720c */ /* 0x000fe40003f05270 */
[----:B------:R-:W-:Y:S02]  /*4e30*/  ISETP.NE.AND P4, PT, R86, RZ, PT ;  /* 0x000000ff5600720c */ /* 0x000fe40003f85270 */
[----:B------:R-:W-:Y:S02]  /*4e40*/  P2R R57, PR, RZ, 0x1 ;  /* 0x00000001ff397803 */ /* 0x000fe40000000000 */
[----:B------:R-:W-:Y:S02]  /*4e50*/  ISETP.NE.AND P0, PT, R99, RZ, PT ;  /* 0x000000ff6300720c */ /* 0x000fe40003f05270 */
[----:B------:R-:W-:-:S02]  /*4e60*/  SEL R19, R19, 0x4, P4 ;  /* 0x0000000413137807 */ /* 0x000fc40002000000 */
[----:B------:R-:W-:Y:S02]  /*4e70*/  ISETP.NE.AND P6, PT, R60, RZ, PT ;  /* 0x000000ff3c00720c */ /* 0x000fe40003fc5270 */
[----:B------:R-:W-:Y:S02]  /*4e80*/  P2R R54, PR, RZ, 0x1 ;  /* 0x00000001ff367803 */ /* 0x000fe40000000000 */
[----:B------:R-:W-:Y:S02]  /*4e90*/  ISETP.NE.AND P0, PT, R98, RZ, PT ;  /* 0x000000ff6200720c */ /* 0x000fe40003f05270 */
[----:B------:R-:W-:Y:S02]  /*4ea0*/  SEL R19, R19, 0x5, P6 ;  /* 0x0000000513137807 */ /* 0x000fe40003000000 */
[----:B------:R-:W-:Y:S02]  /*4eb0*/  ISETP.NE.AND P6, PT, R63, RZ, PT ;  /* 0x000000ff3f00720c */ /* 0x000fe40003fc5270 */
[----:B------:R-:W-:-:S02]  /*4ec0*/  P2R R53, PR, RZ, 0x1 ;  /* 0x00000001ff357803 */ /* 0x000fc40000000000 */
[----:B------:R-:W-:Y:S02]  /*4ed0*/  ISETP.NE.AND P0, PT, R97, RZ, PT ;  /* 0x000000ff6100720c */ /* 0x000fe40003f05270 */
[----:B------:R-:W-:Y:S02]  /*4ee0*/  SEL R18, R18, 0x5, P6 ;  /* 0x0000000512127807 */ /* 0x000fe40003000000 */
[----:B------:R-:W-:Y:S02]  /*4ef0*/  ISETP.NE.AND P6, PT, R64, RZ, PT ;  /* 0x000000ff4000720c */ /* 0x000fe40003fc5270 */
[----:B------:R-:W-:Y:S02]  /*4f00*/  P2R R52, PR, RZ, 0x1 ;  /* 0x00000001ff347803 */ /* 0x000fe40000000000 */
[----:B------:R-:W-:Y:S02]  /*4f10*/  ISETP.NE.AND P0, PT, R67, RZ, PT ;  /* 0x000000ff4300720c */ /* 0x000fe40003f05270 */
[----:B------:R-:W-:-:S02]  /*4f20*/  SEL R31, R31, 0x5, P6 ;  /* 0x000000051f1f7807 */ /* 0x000fc40003000000 */
[----:B------:R-:W-:Y:S02]  /*4f30*/  ISETP.NE.AND P6, PT, R65, RZ, PT ;  /* 0x000000ff4100720c */ /* 0x000fe40003fc5270 */
[----:B------:R-:W-:Y:S02]  /*4f40*/  ISETP.NE.AND P2, PT, R114, RZ, PT ;  /* 0x000000ff7200720c */ /* 0x000fe40003f45270 */
[----:B------:R-:W-:Y:S02]  /*4f50*/  P2R R51, PR, RZ, 0x1 ;  /* 0x00000001ff337803 */ /* 0x000fe40000000000 */
[----:B------:R-:W-:Y:S02]  /*4f60*/  ISETP.NE.AND P0, PT, R68, RZ, PT ;  /* 0x000000ff4400720c */ /* 0x000fe40003f05270 */
[----:B------:R-:W-:Y:S02]  /*4f70*/  SEL R30, R30, 0x5, P6 ;  /* 0x000000051e1e7807 */ /* 0x000fe40003000000 */
        /* <DEDUP_REMOVED lines=29> */
[----:B------:R-:W-:Y:S02]  /*5150*/  P2R R18, PR, RZ, 0x1 ;  /* 0x00000001ff127803 */ /* 0x000fe40000000000 */
[----:B------:R-:W-:-:S02]  /*5160*/  ISETP.NE.AND P0, PT, R124, RZ, PT ;  /* 0x000000ff7c00720c */ /* 0x000fc40003f05270 */
[----:B------:R-:W-:Y:S02]  /*5170*/  ISETP.NE.AND P6, PT, R75, RZ, PT ;  /* 0x000000ff4b00720c */ /* 0x000fe40003fc5270 */
[----:B------:R-:W-:Y:S02]  /*5180*/  SEL R31, R31, 0x6, P0 ;  /* 0x000000061f1f7807 */ /* 0x000fe40000000000 */
        /* <DEDUP_REMOVED lines=13> */
[----:B------:R-:W-:-:S02]  /*5260*/  SEL R13, R13, 0x6, P5 ;  /* 0x000000060d0d7807 */ /* 0x000fc40002800000 */
[----:B------:R-:W-:Y:S02]  /*5270*/  ISETP.NE.AND P0, PT, R48, RZ, PT ;  /* 0x000000ff3000720c */ /* 0x000fe40003f05270 */
        /* <DEDUP_REMOVED lines=13> */
[----:B------:R-:W-:Y:S02]  /*5350*/  ISETP.NE.AND P4, PT, R122, RZ, PT ;  /* 0x000000ff7a00720c */ /* 0x000fe40003f85270 */
[----:B------:R-:W-:Y:S02]  /*5360*/  SEL R27, R27, 0x7, P0 ;  /* 0x000000071b1b7807 */ /* 0x000fe40000000000 */
[----:B------:R-:W-:-:S02]  /*5370*/  ISETP.NE.AND P0, PT, R53, RZ, PT ;  /* 0x000000ff3500720c */ /* 0x000fc40003f05270 */
[----:B------:R-:W-:Y:S02]  /*5380*/  SEL R19, R19, 0x6, P3 ;  /* 0x0000000613137807 */ /* 0x000fe40001800000 */
[----:B------:R-:W-:Y:S02]  /*5390*/  SEL R34, R29, 0x6, P4 ;  /* 0x000000061d227807 */ /* 0x000fe40002000000 */
[----:B------:R-:W-:Y:S02]  /*53a0*/  ISETP.NE.AND P6, PT, R154, RZ, PT ;  /* 0x000000ff9a00720c */ /* 0x000fe40003fc5270 */
[----:B------:R-:W-:Y:S02]  /*53b0*/  ISETP.NE.AND P3, PT, R123, RZ, PT ;  /* 0x000000ff7b00720c */ /* 0x000fe40003f65270 */
[----:B------:R-:W-:Y:S02]  /*53c0*/  SEL R29, R25, 0x7, P0 ;  /* 0x00000007191d7807 */ /* 0x000fe40000000000 */
[----:B------:R-:W-:-:S02]  /*53d0*/  ISETP.NE.AND P0, PT, R54, RZ, PT ;  /* 0x000000ff3600720c */ /* 0x000fc40003f05270 */
[----:B------:R-:W-:Y:S02]  /*53e0*/  P2R R64, PR, RZ, 0x40 ;  /* 0x00000040ff407803 */ /* 0x000fe40000000000 */
[----:B------:R-:W-:Y:S02]  /*53f0*/  SEL R35, R30, 0x6, P3 ;  /* 0x000000061e237807 */ /* 0x000fe40001800000 */
        /* <DEDUP_REMOVED lines=10> */
[----:B------:R-:W-:Y:S01]  /*54a0*/  ISETP.NE.AND P0, PT, R59, RZ, PT ;  /* 0x000000ff3b00720c */ /* 0x000fe20003f05270 */
[----:B------:R-:W1:Y:S01]  /*54b0*/  S2UR UR6, SR_CgaCtaId ;  /* 0x00000000000679c3 */ /* 0x000e620000008800 */
[----:B------:R-:W-:Y:S02]  /*54c0*/  ISETP.NE.AND P2, PT, R129, RZ, PT ;  /* 0x000000ff8100720c */ /* 0x000fe40003f45270 */
[----:B------:R-:W-:Y:S02]  /*54d0*/  P2R R41, PR, RZ, 0x40 ;  /* 0x00000040ff297803 */ /* 0x000fe40000000000 */
[----:B------:R-:W-:Y:S02]  /*54e0*/  ISETP.NE.AND P6, PT, R151, RZ, PT ;  /* 0x000000ff9700720c */ /* 0x000fe40003fc5270 */
[----:B------:R-:W-:Y:S02]  /*54f0*/  SEL R35, R35, 0x7, P0 ;  /* 0x0000000723237807 */ /* 0x000fe40000000000 */
[----:B------:R-:W-:-:S02]  /*5500*/  ISETP.NE.AND P0, PT, R39, RZ, PT ;  /* 0x000000ff2700720c */ /* 0x000fc40003f05270 */
[----:B------:R-:W-:Y:S02]  /*5510*/  SEL R39, R33, 0x7, P2 ;  /* 0x0000000721277807 */ /* 0x000fe40001000000 */
[----:B------:R-:W-:Y:S02]  /*5520*/  SEL R33, R40, 0x7, P6 ;  /* 0x0000000728217807 */ /* 0x000fe40003000000 */
[----:B------:R-:W-:-:S04]  /*5530*/  ISETP.NE.AND P6, PT, R41, RZ, PT ;  /* 0x000000ff2900720c */ /* 0x000fc80003fc5270 */
[----:B------:R-:W-:Y:S02]  /*5540*/  SEL R6, R13, 0x8, P6 ;  /* 0x000000080d067807 */ /* 0x000fe40003000000 */
[----:B------:R-:W-:-:S04]  /*5550*/  ISETP.NE.AND P6, PT, R60, RZ, PT ;  /* 0x000000ff3c00720c */ /* 0x000fc80003fc5270 */
[----:B------:R-:W-:Y:S02]  /*5560*/  SEL R13, R18, 0x8, P6 ;  /* 0x00000008120d7807 */ /* 0x000fe40003000000 */
[----:B------:R-:W-:Y:S02]  /*5570*/  ISETP.NE.AND P6, PT, R63, RZ, PT ;  /* 0x000000ff3f00720c */ /* 0x000fe40003fc5270 */
[----:B------:R-:W-:Y:S02]  /*5580*/  ISETP.NE.AND P2, PT, R149, RZ, PT ;  /* 0x000000ff9500720c */ /* 0x000fe40003f45270 */
[----:B------:R-:W-:Y:S01]  /*5590*/  SEL R18, R3, 0x8, P6 ;  /* 0x0000000803127807 */ /* 0x000fe20003000000 */
[----:B------:R-:W-:Y:S01]  /*55a0*/  IMAD.SHL.U32 R3, R4, 0x40, RZ ;  /* 0x0000004004037824 */ /* 0x000fe200078e00ff */
[----:B------:R-:W-:Y:S01]  /*55b0*/  ISETP.NE.AND P6, PT, R64, RZ, PT ;  /* 0x000000ff4000720c */ /* 0x000fe20003fc5270 */
[----:B------:R-:W-:Y:S01]  /*55c0*/  UMOV UR5, 0x400 ;  /* 0x0000040000057882 */ /* 0x000fe20000000000 */
[----:B------:R-:W-:Y:S01]  /*55d0*/  ISETP.NE.AND P5, PT, R159, RZ, PT ;  /* 0x000000ff9f00720c */ /* 0x000fe20003fa5270 */
[----:B-1----:R-:W-:Y:S01]  /*55e0*/  UPRMT UR5, UR6, 0x654, UR5 ;  /* 0x0000065406057896 */ /* 0x002fe20008000005 */
[----:B------:R-:W-:-:S02]  /*55f0*/  ISETP.NE.AND P3, PT, R162, RZ, PT ;  /* 0x000000ffa200720c */ /* 0x000fc40003f65270 */
[----:B------:R-:W-:Y:S02]  /*5600*/  SEL R31, R45, 0x7, P0 ;  /* 0x000000072d1f7807 */ /* 0x000fe40000000000 */
[----:B------:R-:W-:Y:S02]  /*5610*/  SEL R43, R43, 0x7, P2 ;  /* 0x000000072b2b7807 */ /* 0x000fe40001000000 */
[----:B------:R-:W-:Y:S02]  /*5620*/  ISETP.NE.AND P0, PT, R156, RZ, PT ;  /* 0x000000ff9c00720c */ /* 0x000fe40003f05270 */
[----:B------:R-:W-:Y:S02]  /*5630*/  ISETP.NE.AND P2, PT, R160, RZ, PT ;  /* 0x000000ffa000720c */ /* 0x000fe40003f45270 */
[----:B------:R-:W-:Y:S02]  /*5640*/  SEL R19, R2, 0x8, P6 ;  /* 0x0000000802137807 */ /* 0x000fe40003000000 */
[----:B------:R-:W-:-:S02]  /*5650*/  SEL R25, R27, 0x8, P5 ;  /* 0x000000081b197807 */ /* 0x000fc40002800000 */
[----:B------:R-:W-:Y:S02]  /*5660*/  LOP3.LUT R2, R4, 0xfc, RZ, 0xc0, !PT ;  /* 0x000000fc04027812 */ /* 0x000fe400078ec0ff */
[----:B------:R-:W-:Y:S02]  /*5670*/  LOP3.LUT R3, R3, 0x3fc0, RZ, 0xc0, !PT ;  /* 0x00003fc003037812 */ /* 0x000fe400078ec0ff */
[----:B------:R-:W-:Y:S02]  /*5680*/  SEL R27, R30, 0x8, P3 ;  /* 0x000000081e1b7807 */ /* 0x000fe40001800000 */
[----:B------:R-:W-:Y:S02]  /*5690*/  SEL R30, R32, 0x8, P0 ;  /* 0x00000008201e7807 */ /* 0x000fe40000000000 */
[----:B------:R-:W-:Y:S02]  /*56a0*/  SEL R32, R35, 0x8, P2 ;  /* 0x0000000823207807 */ /* 0x000fe40001000000 */
[----:B------:R-:W-:-:S05]  /*56b0*/  IADD3 R35, R3, UR5, R2 ;  /* 0x0000000503237c10 */ /* 0x000fca000fffe002 */
[----:B------:R-:W-:Y:S04]  /*56c0*/  STS [R35], R15 ;  /* 0x0000000f23007388 */ /* 0x000fe80000000800 */
[----:B------:R-:W-:Y:S04]  /*56d0*/  STS [R35+0x4], R14 ;  /* 0x0000040e23007388 */ /* 0x000fe80000000800 */
[----:B------:R-:W-:Y:S04]  /*56e0*/  STS [R35+0x8], R23 ;  /* 0x0000081723007388 */ /* 0x000fe80000000800 */
[----:B------:R-:W-:Y:S04]  /*56f0*/  STS [R35+0xc], R37 ;  /* 0x00000c2523007388 */ /* 0x000fe80000000800 */
[----:B------:R1:W-:Y:S04]  /*5700*/  STS [R35+0x10], R20 ;  /* 0x0000101423007388 */ /* 0x0003e80000000800 */
[----:B------:R-:W-:Y:S04]  /*5710*/  STS [R35+0x14], R22 ;  /* 0x0000141623007388 */ /* 0x000fe80000000800 */
[----:B------:R-:W-:Y:S04]  /*5720*/  STS [R35+0x18], R24 ;  /* 0x0000181823007388 */ /* 0x000fe80000000800 */
[----:B------:R-:W-:Y:S04]  /*5730*/  STS [R35+0x1c], R26 ;  /* 0x00001c1a23007388 */ /* 0x000fe80000000800 */
[----:B------:R-:W-:Y:S04]  /*5740*/  STS [R35+0x20], R21 ;  /* 0x0000201523007388 */ /* 0x000fe80000000800 */
[----:B------:R-:W-:Y:S04]  /*5750*/  STS [R35+0x24], R16 ;  /* 0x0000241023007388 */ /* 0x000fe80000000800 */
[----:B------:R-:W-:Y:S04]  /*5760*/  STS [R35+0x28], R17 ;  /* 0x0000281123007388 */ /* 0x000fe80000000800 */
[----:B------:R2:W-:Y:S04]  /*5770*/  STS [R35+0x2c], R12 ;  /* 0x00002c0c23007388 */ /* 0x0005e80000000800 */
[----:B------:R3:W-:Y:S04]  /*5780*/  STS [R35+0x30], R8 ;  /* 0x0000300823007388 */ /* 0x0007e80000000800 */
[----:B------:R4:W-:Y:S04]  /*5790*/  STS [R35+0x34], R9 ;  /* 0x0000340923007388 */ /* 0x0009e80000000800 */
[----:B------:R-:W-:Y:S04]  /*57a0*/  STS [R35+0x38], R10 ;  /* 0x0000380a23007388 */ /* 0x000fe80000000800 */
[----:B------:R5:W-:Y:S01]  /*57b0*/  STS [R35+0x3c], R11 ;  /* 0x00003c0b23007388 */ /* 0x000be20000000800 */
[----:B------:R-:W-:-:S02]  /*57c0*/  SHF.R.U32.HI R2, RZ, 0x4, R4 ;  /* 0x00000004ff027819 */ /* 0x000fc40000011604 */
[----:B-1----:R-:W-:Y:S02]  /*57d0*/  LOP3.LUT R20, R4, 0xff, RZ, 0xc0, !PT ;  /* 0x000000ff04147812 */ /* 0x002fe400078ec0ff */
[----:B------:R-:W-:Y:S02]  /*57e0*/  LOP3.LUT R2, R2, 0xc, RZ, 0xc0, !PT ;  /* 0x0000000c02027812 */ /* 0x000fe400078ec0ff */
[----:B------:R-:W-:-:S03]  /*57f0*/  LOP3.LUT R15, R20, 0x100, RZ, 0xfc, !PT ;  /* 0x00000100140f7812 */ /* 0x000fc600078efcff */
[----:B------:R-:W-:Y:S01]  /*5800*/  VIADD R3, R2, UR5 ;  /* 0x0000000502037c36 */ /* 0x000fe20008000000 */
[----:B------:R-:W-:Y:S02]  /*5810*/  SHF.R.U32.HI R2, RZ, 0x6, R4 ;  /* 0x00000006ff027819 */ /* 0x000fe40000011604 */
[----:B------:R-:W-:Y:S01]  /*5820*/  SHF.R.U32.HI R15, RZ, 0x4, R15 ;  /* 0x00000004ff0f7819 */ /* 0x000fe2000001160f */
[----:B------:R-:W-:Y:S01]  /*5830*/  IMAD R14, R20, 0x4, R3 ;  /* 0x00000004140e7824 */ /* 0x000fe200078e0203 */
[----:B------:R-:W-:Y:S01]  /*5840*/  BAR.SYNC.DEFER_BLOCKING 0x0 ;  /* 0x0000000000007b1d */ /* 0x000fe20000010000 */
[----:B------:R-:W-:Y:S02]  /*5850*/  SGXT.U32 R2, R2, 0x2 ;  /* 0x000000020202781a */ /* 0x000fe40000000000 */
[----:B------:R-:W-:Y:S02]  /*5860*/  LOP3.LUT R15, R15, 0x1c, RZ, 0xc0, !PT ;  /* 0x0000001c0f0f7812 */ /* 0x000fe400078ec0ff */
[----:B--2---:R-:W-:-:S02]  /*5870*/  LOP3.LUT R12, R2, UR4, RZ, 0xfc, !PT ;  /* 0x00000004020c7c12 */ /* 0x004fc4000f8efcff */
[----:B------:R-:W-:Y:S01]  /*5880*/  ISETP.NE.AND P1, PT, R128, RZ, PT ;  /* 0x000000ff8000720c */ /* 0x000fe20003f25270 */
[----:B------:R-:W-:Y:S01]  /*5890*/  VIADD R15, R15, UR5 ;  /* 0x000000050f0f7c36 */ /* 0x000fe20008000000 */
[----:B------:R-:W1:Y:S01]  /*58a0*/  LDC.64 R2, c[0x0][0x218] ;  /* 0x00008600ff027b82 */ /* 0x000e620000000a00 */
[----:B---3--:R-:W-:Y:S01]  /*58b0*/  IMAD.HI R8, R12, 0x51eb851f, RZ ;  /* 0x51eb851f0c087827 */ /* 0x008fe200078e02ff */
[----:B------:R-:W-:-:S03]  /*58c0*/  SEL R38, R34, 0x7, P1 ;  /* 0x0000000722267807 */ /* 0x000fc60000800000 */
[----:B------:R-:W-:Y:S01]  /*58d0*/  IMAD R15, R20, 0x4, R15 ;  /* 0x00000004140f7824 */ /* 0x000fe200078e020f */
[----:B------:R2:W3:Y:S01]  /*58e0*/  LDS R17, [R14] ;  /* 0x000000000e117984 */ /* 0x0004e20000000800 */
[----:B------:R-:W-:Y:S02]  /*58f0*/  ISETP.NE.AND P1, PT, R150, RZ, PT ;  /* 0x000000ff9600720c */ /* 0x000fe40003f25270 */
[----:B------:R-:W-:Y:S01]  /*5900*/  LOP3.LUT R16, R7, 0x3f, R4, 0xf8, !PT ;  /* 0x0000003f07107812 */ /* 0x000fe200078ef804 */
[----:B------:R1:W1:Y:S01]  /*5910*/  LDS R21, [R15+0x400] ;  /* 0x000400000f157984 */ /* 0x0002620000000800 */
[----:B----4-:R-:W-:Y:S02]  /*5920*/  SHF.R.U32.HI R9, RZ, 0x1f, R8 ;  /* 0x0000001fff097819 */ /* 0x010fe40000011608 */
[----:B------:R-:W-:Y:S02]  /*5930*/  LOP3.LUT R4, R12, 0x4, RZ, 0xfc, !PT ;  /* 0x000000040c047812 */ /* 0x000fe400078efcff */
[----:B------:R-:W-:-:S02]  /*5940*/  ISETP.NE.AND P4, PT, R161, RZ, PT ;  /* 0x000000ffa100720c */ /* 0x000fc40003f85270 */
[----:B------:R-:W-:Y:S02]  /*5950*/  SEL R34, R44, 0x7, P1 ;  /* 0x000000072c227807 */ /* 0x000fe40000800000 */
[----:B------:R-:W-:Y:S01]  /*5960*/  ISETP.NE.AND P1, PT, R158, RZ, PT ;  /* 0x000000ff9e00720c */ /* 0x000fe20003f25270 */
[----:B------:R-:W-:Y:S01]  /*5970*/  IMAD.HI R7, R4, 0x51eb851f, RZ ;  /* 0x51eb851f04077827 */ /* 0x000fe200078e02ff */
[----:B------:R-:W-:Y:S02]  /*5980*/  LEA.HI.SX32 R9, R8, R9, 0x1d ;  /* 0x0000000908097211 */ /* 0x000fe400078feaff */
[----:B------:R-:W-:Y:S02]  /*5990*/  SEL R28, R29, 0x8, P4 ;  /* 0x000000081d1c7807 */ /* 0x000fe40002000000 */
[----:B------:R-:W-:Y:S01]  /*59a0*/  SEL R29, R36, 0x8, P1 ;  /* 0x00000008241d7807 */ /* 0x000fe20000800000 */
[----:B-----5:R-:W-:Y:S01]  /*59b0*/  IMAD R11, R9, -0x19, R12 ;  /* 0xffffffe7090b7824 */ /* 0x020fe200078e020c */
[----:B------:R-:W-:-:S02]  /*59c0*/  ISETP.NE.AND P1, PT, R155, RZ, PT ;  /* 0x000000ff9b00720c */ /* 0x000fc40003f25270 */
[C---:B------:R-:W-:Y:S02]  /*59d0*/  ISETP.GE.AND P0, PT, R16.reuse, 0x400, PT ;  /* 0x000004001000780c */ /* 0x040fe40003f06270 */
[----:B------:R-:W-:Y:S01]  /*59e0*/  SHF.R.U32.HI R8, RZ, 0x1f, R7 ;  /* 0x0000001fff087819 */ /* 0x000fe20000011607 */
[----:B------:R-:W-:Y:S01]  /*59f0*/  IMAD R10, R16, 0x19, R11 ;  /* 0x00000019100a7824 */ /* 0x000fe200078e020b */
[----:B------:R-:W-:Y:S02]  /*5a00*/  SEL R38, R38, 0x8, P1 ;  /* 0x0000000826267807 */ /* 0x000fe40000800000 */
[C---:B------:R-:W-:Y:S02]  /*5a10*/  ISETP.LT.AND P1, PT, R12.reuse, 0x64, !P0 ;  /* 0x000000640c00780c */ /* 0x040fe40004721270 */
[----:B------:R-:W-:Y:S02]  /*5a20*/  LEA.HI.SX32 R11, R7, R8, 0x1d ;  /* 0x00000008070b7211 */ /* 0x000fe400078feaff */
[----:B------:R-:W-:Y:S01]  /*5a30*/  LOP3.LUT R7, R12, 0x8, RZ, 0xfc, !PT ;  /* 0x000000080c077812 */ /* 0x000fe200078efcff */
[----:B------:R-:W-:-:S02]  /*5a40*/  IMAD R9, R9, 0x9600, R10 ;  /* 0x0000960009097824 */ /* 0x000fc400078e020a */
[----:B------:R-:W-:Y:S01]  /*5a50*/  IMAD R50, R0, 0x400, R5 ;  /* 0x0000040000327824 */ /* 0x000fe200078e0205 */
[C---:B------:R-:W-:Y:S01]  /*5a60*/  LOP3.LUT R0, R20.reuse, 0x200, RZ, 0xfc, !PT ;  /* 0x0000020014007812 */ /* 0x040fe200078efcff */
[----:B--2---:R-:W-:Y:S02]  /*5a70*/  IMAD R14, R11, -0x19, R4 ;  /* 0xffffffe70b0e7824 */ /* 0x004fe400078e0204 */
[----:B------:R-:W-:Y:S01]  /*5a80*/  IMAD.HI R10, R7, 0x51eb851f, RZ ;  /* 0x51eb851f070a7827 */ /* 0x000fe200078e02ff */
[----:B------:R-:W-:-:S03]  /*5a90*/  LOP3.LUT R5, R20, 0x400, RZ, 0xfc, !PT ;  /* 0x0000040014057812 */ /* 0x000fc600078efcff */
[----:B-1----:R-:W-:Y:S01]  /*5aa0*/  IMAD.WIDE R8, R9, 0x4, R2 ;  /* 0x0000000409087825 */ /* 0x002fe200078e0202 */
[----:B------:R-:W-:-:S03]  /*5ab0*/  SHF.R.U32.HI R0, RZ, 0x4, R0 ;  /* 0x00000004ff007819 */ /* 0x000fc60000011600 */
[----:B0-----:R-:W-:Y:S01]  /*5ac0*/  IMAD R15, R11, 0x9600, R14 ;  /* 0x000096000b0f7824 */ /* 0x001fe200078e020e */
[----:B------:R-:W-:Y:S01]  /*5ad0*/  SHF.R.U32.HI R11, RZ, 0x1f, R10 ;  /* 0x0000001fff0b7819 */ /* 0x000fe2000001160a */
[----:B---3--:R0:W-:Y:S01]  /*5ae0*/  @P1 STG.E desc[UR8][R8.64], R17 ;  /* 0x0000001108001986 */ /* 0x0081e2000c101908 */
[----:B------:R-:W-:Y:S01]  /*5af0*/  ISETP.LT.AND P1, PT, R4, 0x64, !P0 ;  /* 0x000000640400780c */ /* 0x000fe20004721270 */
[----:B------:R-:W-:Y:S01]  /*5b00*/  IMAD R15, R16, 0x19, R15 ;  /* 0x00000019100f7824 */ /* 0x000fe200078e020f */
[----:B------:R-:W-:Y:S02]  /*5b10*/  SHF.R.U32.HI R5, RZ, 0x4, R5 ;  /* 0x00000004ff057819 */ /* 0x000fe40000011605 */
[----:B------:R-:W-:Y:S02]  /*5b20*/  LOP3.LUT R0, R0, 0x2c, RZ, 0xc0, !PT ;  /* 0x0000002c00007812 */ /* 0x000fe400078ec0ff */
[----:B------:R-:W-:Y:S02]  /*5b30*/  LEA.HI.SX32 R4, R10, R11, 0x1d ;  /* 0x0000000b0a047211 */ /* 0x000fe400078feaff */
[C---:B0-----:R-:W-:Y:S01]  /*5b40*/  LOP3.LUT R8, R20.reuse, 0x600, RZ, 0xfc, !PT ;  /* 0x0000060014087812 */ /* 0x041fe200078efcff */
[----:B------:R-:W-:Y:S01]  /*5b50*/  IMAD.WIDE R10, R15, 0x4, R2 ;  /* 0x000000040f0a7825 */ /* 0x000fe200078e0202 */
[----:B------:R-:W-:-:S02]  /*5b60*/  LOP3.LUT R17, R20, 0x800, RZ, 0xfc, !PT ;  /* 0x0000080014117812 */ /* 0x000fc400078efcff */
[----:B------:R-:W-:Y:S02]  /*5b70*/  SHF.R.U32.HI R9, RZ, 0x4, R8 ;  /* 0x00000004ff097819 */ /* 0x000fe40000011608 */
[----:B------:R-:W-:Y:S01]  /*5b80*/  LOP3.LUT R8, R5, 0x4c, RZ, 0xc0, !PT ;  /* 0x0000004c05087812 */ /* 0x000fe200078ec0ff */
[----:B------:R-:W-:Y:S02]  /*5b90*/  VIADD R5, R0, UR5 ;  /* 0x0000000500057c36 */ /* 0x000fe40008000000 */
[----:B------:R-:W-:Y:S01]  /*5ba0*/  IMAD R15, R4, -0x19, R7 ;  /* 0xffffffe7040f7824 */ /* 0x000fe200078e0207 */
[C---:B------:R-:W-:Y:S01]  /*5bb0*/  LOP3.LUT R22, R20.reuse, 0x900, RZ, 0xfc, !PT ;  /* 0x0000090014167812 */ /* 0x040fe200078efcff */
[----:B------:R-:W-:Y:S01]  /*5bc0*/  IMAD R5, R20, 0x4, R5 ;  /* 0x0000000414057824 */ /* 0x000fe200078e0205 */
[----:B------:R-:W-:Y:S01]  /*5bd0*/  SHF.R.U32.HI R17, RZ, 0x4, R17 ;  /* 0x00000004ff117819 */ /* 0x000fe20000011611 */
[----:B------:R-:W-:Y:S01]  /*5be0*/  IMAD R15, R4, 0x9600, R15 ;  /* 0x00009600040f7824 */ /* 0x000fe200078e020f */
[----:B------:R-:W-:Y:S01]  /*5bf0*/  LOP3.LUT R4, R20, 0x300, RZ, 0xfc, !PT ;  /* 0x0000030014047812 */ /* 0x000fe200078efcff */
[----:B------:R0:W-:Y:S01]  /*5c00*/  @P1 STG.E desc[UR8][R10.64], R21 ;  /* 0x000000150a001986 */ /* 0x0001e2000c101908 */
[----:B------:R-:W-:-:S02]  /*5c10*/  SHF.R.U32.HI R23, RZ, 0x4, R22 ;  /* 0x00000004ff177819 */ /* 0x000fc40000011616 */
[----:B------:R-:W-:Y:S02]  /*5c20*/  ISETP.LT.AND P1, PT, R7, 0x64, !P0 ;  /* 0x000000640700780c */ /* 0x000fe40004721270 */
[----:B------:R-:W-:Y:S02]  /*5c30*/  LOP3.LUT R22, R17, 0x8c, RZ, 0xc0, !PT ;  /* 0x0000008c11167812 */ /* 0x000fe400078ec0ff */
[C---:B------:R-:W-:Y:S01]  /*5c40*/  LOP3.LUT R7, R20.reuse, 0x500, RZ, 0xfc, !PT ;  /* 0x0000050014077812 */ /* 0x040fe200078efcff */
[----:B------:R1:W2:Y:S01]  /*5c50*/  LDS R17, [R5+0x800] ;  /* 0x0008000005117984 */ /* 0x0002a20000000800 */
[----:B------:R-:W-:Y:S02]  /*5c60*/  SHF.R.U32.HI R4, RZ, 0x4, R4 ;  /* 0x00000004ff047819 */ /* 0x000fe40000011604 */
[C---:B------:R-:W-:Y:S02]  /*5c70*/  LOP3.LUT R14, R20.reuse, 0x700, RZ, 0xfc, !PT ;  /* 0x00000700140e7812 */ /* 0x040fe400078efcff */
[----:B0-----:R-:W-:-:S02]  /*5c80*/  LOP3.LUT R10, R20, 0xa00, RZ, 0xfc, !PT ;  /* 0x00000a00140a7812 */ /* 0x001fc400078efcff */
[----:B------:R-:W-:Y:S02]  /*5c90*/  SHF.R.U32.HI R7, RZ, 0x4, R7 ;  /* 0x00000004ff077819 */ /* 0x000fe40000011607 */
[----:B------:R-:W-:Y:S02]  /*5ca0*/  LOP3.LUT R4, R4, 0x3c, RZ, 0xc0, !PT ;  /* 0x0000003c04047812 */ /* 0x000fe400078ec0ff */
[C---:B------:R-:W-:Y:S02]  /*5cb0*/  LOP3.LUT R24, R20.reuse, 0xc00, RZ, 0xfc, !PT ;  /* 0x00000c0014187812 */ /* 0x040fe400078efcff */
[----:B------:R-:W-:Y:S02]  /*5cc0*/  SHF.R.U32.HI R26, RZ, 0x4, R10 ;  /* 0x00000004ff1a7819 */ /* 0x000fe4000001160a */
[----:B------:R-:W-:Y:S02]  /*5cd0*/  LOP3.LUT R36, R20, 0xd00, RZ, 0xfc, !PT ;  /* 0x00000d0014247812 */ /* 0x000fe400078efcff */
[----:B------:R-:W-:-:S02]  /*5ce0*/  SHF.R.U32.HI R11, RZ, 0x4, R14 ;  /* 0x00000004ff0b7819 */ /* 0x000fc4000001160e */
[----:B------:R-:W-:Y:S02]  /*5cf0*/  LOP3.LUT R10, R7, 0x5c, RZ, 0xc0, !PT ;  /* 0x0000005c070a7812 */ /* 0x000fe400078ec0ff */
[----:B------:R-:W-:Y:S01]  /*5d00*/  LOP3.LUT R14, R9, 0x6c, RZ, 0xc0, !PT ;  /* 0x0000006c090e7812 */ /* 0x000fe200078ec0ff */
[----:B------:R-:W-:Y:S01]  /*5d10*/  VIADD R9, R4, UR5 ;  /* 0x0000000504097c36 */ /* 0x000fe20008000000 */
[C---:B------:R-:W-:Y:S02]  /*5d20*/  LOP3.LUT R21, R20.reuse, 0xb00, RZ, 0xfc, !PT ;  /* 0x00000b0014157812 */ /* 0x040fe400078efcff */
[----:B------:R-:W-:Y:S02]  /*5d30*/  LOP3.LUT R44, R20, 0xf00, RZ, 0xfc, !PT ;  /* 0x00000f00142c7812 */ /* 0x000fe400078efcff */
[----:B------:R-:W-:Y:S02]  /*5d40*/  SHF.R.U32.HI R37, RZ, 0x4, R24 ;  /* 0x00000004ff257819 */ /* 0x000fe40000011618 */
[----:B------:R-:W-:-:S02]  /*5d50*/  SHF.R.U32.HI R41, RZ, 0x4, R36 ;  /* 0x00000004ff297819 */ /* 0x000fc40000011624 */
[----:B------:R-:W-:Y:S01]  /*5d60*/  LOP3.LUT R24, R23, 0x9c, RZ, 0xc0, !PT ;  /* 0x0000009c17187812 */ /* 0x000fe200078ec0ff */
[----:B------:R-:W-:Y:S01]  /*5d70*/  VIADD R23, R10, UR5 ;  /* 0x000000050a177c36 */ /* 0x000fe20008000000 */
[C---:B------:R-:W-:Y:S01]  /*5d80*/  LOP3.LUT R40, R20.reuse, 0xe00, RZ, 0xfc, !PT ;  /* 0x00000e0014287812 */ /* 0x040fe200078efcff */
[----:B------:R-:W-:Y:S01]  /*5d90*/  IMAD R9, R20, 0x4, R9 ;  /* 0x0000000414097824 */ /* 0x000fe200078e0209 */
[----:B------:R-:W-:Y:S02]  /*5da0*/  SHF.R.U32.HI R35, RZ, 0x4, R21 ;  /* 0x00000004ff237819 */ /* 0x000fe40000011615 */
[----:B------:R-:W-:Y:S02]  /*5db0*/  SHF.R.U32.HI R47, RZ, 0x4, R44 ;  /* 0x00000004ff2f7819 */ /* 0x000fe4000001162c */
[----:B------:R-:W-:Y:S01]  /*5dc0*/  LOP3.LUT R21, R11, 0x7c, RZ, 0xc0, !PT ;  /* 0x0000007c0b157812 */ /* 0x000fe200078ec0ff */
[----:B------:R-:W-:Y:S01]  /*5dd0*/  VIADD R11, R8, UR5 ;  /* 0x00000005080b7c36 */ /* 0x000fe20008000000 */
[----:B------:R-:W-:Y:S01]  /*5de0*/  LOP3.LUT R44, R41, 0xdc, RZ, 0xc0, !PT ;  /* 0x000000dc292c7812 */ /* 0x000fe200078ec0ff */
[----:B------:R-:W-:Y:S01]  /*5df0*/  VIADD R41, R22, UR5 ;  /* 0x0000000516297c36 */ /* 0x000fe20008000000 */
[----:B------:R-:W-:Y:S01]  /*5e00*/  SHF.R.U32.HI R45, RZ, 0x4, R40 ;  /* 0x00000004ff2d7819 */ /* 0x000fe20000011628 */
[----:B------:R-:W-:Y:S01]  /*5e10*/  IMAD R22, R20, 0x4, R23 ;  /* 0x0000000414167824 */ /* 0x000fe200078e0217 */
[----:B------:R-:W-:Y:S01]  /*5e20*/  LOP3.LUT R36, R35, 0xbc, RZ, 0xc0, !PT ;  /* 0x000000bc23247812 */ /* 0x000fe200078ec0ff */
[----:B------:R0:W3:Y:S01]  /*5e30*/  LDS R23, [R9+0xc00] ;  /* 0x000c000009177984 */ /* 0x0000e20000000800 */
[----:B------:R-:W-:Y:S01]  /*5e40*/  LOP3.LUT R40, R37, 0xcc, RZ, 0xc0, !PT ;  /* 0x000000cc25287812 */ /* 0x000fe200078ec0ff */
[----:B------:R-:W-:Y:S01]  /*5e50*/  VIADD R35, R14, UR5 ;  /* 0x000000050e237c36 */ /* 0x000fe20008000000 */
[----:B------:R-:W-:Y:S01]  /*5e60*/  LOP3.LUT R26, R26, 0xac, RZ, 0xc0, !PT ;  /* 0x000000ac1a1a7812 */ /* 0x000fe200078ec0ff */
[----:B------:R-:W-:-:S02]  /*5e70*/  VIADD R37, R21, UR5 ;  /* 0x0000000515257c36 */ /* 0x000fc40008000000 */
[----:B------:R-:W-:Y:S01]  /*5e80*/  IMAD R21, R20, 0x4, R11 ;  /* 0x0000000414157824 */ /* 0x000fe200078e020b */
[----:B------:R-:W-:Y:S01]  /*5e90*/  LOP3.LUT R46, R45, 0xec, RZ, 0xc0, !PT ;  /* 0x000000ec2d2e7812 */ /* 0x000fe200078ec0ff */
[----:B------:R-:W-:Y:S01]  /*5ea0*/  VIADD R45, R24, UR5 ;  /* 0x00000005182d7c36 */ /* 0x000fe20008000000 */
[C---:B------:R-:W-:Y:S02]  /*5eb0*/  LOP3.LUT R0, R12.reuse, 0xc, RZ, 0xfc, !PT ;  /* 0x0000000c0c007812 */ /* 0x040fe400078efcff */
[----:B------:R-:W-:Y:S01]  /*5ec0*/  LOP3.LUT R7, R12, 0x10, RZ, 0xfc, !PT ;  /* 0x000000100c077812 */ /* 0x000fe200078efcff */
[----:B------:R-:W-:Y:S02]  /*5ed0*/  IMAD R24, R20, 0x4, R35 ;  /* 0x0000000414187824 */ /* 0x000fe400078e0223 */
[----:B-1----:R-:W-:Y:S01]  /*5ee0*/  VIADD R5, R26, UR5 ;  /* 0x000000051a057c36 */ /* 0x002fe20008000000 */
[----:B------:R1:W4:Y:S01]  /*5ef0*/  LDS R35, [R21+0x1000] ;  /* 0x0010000015237984 */ /* 0x0003220000000800 */
[----:B------:R-:W-:-:S04]  /*5f00*/  IMAD.HI R8, R0, 0x51eb851f, RZ ;  /* 0x51eb851f00087827 */ /* 0x000fc800078e02ff */
[----:B------:R-:W-:-:S04]  /*5f10*/  IMAD.HI R10, R7, 0x51eb851f, RZ ;  /* 0x51eb851f070a7827 */ /* 0x000fc800078e02ff */
[----:B------:R-:W-:Y:S02]  /*5f20*/  VIADD R51, R44, UR5 ;  /* 0x000000052c337c36 */ /* 0x000fe40008000000 */
[----:B------:R-:W-:Y:S02]  /*5f30*/  IMAD R44, R20, 0x4, R5 ;  /* 0x00000004142c7824 */ /* 0x000fe400078e0205 */
[----:B------:R-:W-:Y:S01]  /*5f40*/  IMAD R5, R16, 0x19, R15 ;  /* 0x0000001910057824 */ /* 0x000fe200078e020f */
[----:B0-----:R-:W-:Y:S01]  /*5f50*/  SHF.R.U32.HI R9, RZ, 0x1f, R8 ;  /* 0x0000001fff097819 */ /* 0x001fe20000011608 */
[----:B------:R-:W-:Y:S01]  /*5f60*/  IMAD R26, R20, 0x4, R37 ;  /* 0x00000004141a7824 */ /* 0x000fe200078e0225 */
[----:B------:R-:W-:Y:S01]  /*5f70*/  SHF.R.U32.HI R11, RZ, 0x1f, R10 ;  /* 0x0000001fff0b7819 */ /* 0x000fe2000001160a */
[----:B------:R-:W0:Y:S01]  /*5f80*/  LDS R37, [R22+0x1400] ;  /* 0x0014000016257984 */ /* 0x000e220000000800 */
[----:B------:R-:W-:Y:S01]  /*5f90*/  IMAD.WIDE R4, R5, 0x4, R2 ;  /* 0x0000000405047825 */ /* 0x000fe200078e0202 */
[----:B------:R-:W-:-:S02]  /*5fa0*/  ISETP.NE.AND P2, PT, R157, RZ, PT ;  /* 0x000000ff9d00720c */ /* 0x000fc40003f45270 */
[----:B------:R-:W-:Y:S02]  /*5fb0*/  LEA.HI.SX32 R9, R8, R9, 0x1d ;  /* 0x0000000908097211 */ /* 0x000fe400078feaff */
[----:B------:R-:W-:Y:S02]  /*5fc0*/  LEA.HI.SX32 R14, R10, R11, 0x1d ;  /* 0x0000000b0a0e7211 */ /* 0x000fe400078feaff */
[----:B------:R-:W-:Y:S01]  /*5fd0*/  LOP3.LUT R8, R12, 0x14, RZ, 0xfc, !PT ;  /* 0x000000140c087812 */ /* 0x000fe200078efcff */
[----:B--2---:R2:W-:Y:S01]  /*5fe0*/  @P1 STG.E desc[UR8][R4.64], R17 ;  /* 0x0000001104001986 */ /* 0x0045e2000c101908 */
[----:B------:R-:W-:Y:S01]  /*5ff0*/  SEL R39, R39, 0x8, P2 ;  /* 0x0000000827277807 */ /* 0x000fe20001000000 */
[----:B------:R-:W-:Y:S01]  /*6000*/  IMAD R11, R14, -0x19, R7 ;  /* 0xffffffe70e0b7824 */ /* 0x000fe200078e0207 */
[----:B------:R-:W-:Y:S01]  /*6010*/  ISETP.LT.AND P1, PT, R0, 0x64, !P0 ;  /* 0x000000640000780c */ /* 0x000fe20004721270 */
[----:B------:R-:W-:Y:S01]  /*6020*/  IMAD R0, R9, -0x19, R0 ;  /* 0xffffffe709007824 */ /* 0x000fe200078e0200 */
[----:B------:R-:W-:Y:S01]  /*6030*/  LOP3.LUT R48, R47, 0xfc, RZ, 0xc0, !PT ;  /* 0x000000fc2f307812 */ /* 0x000fe200078ec0ff */
[----:B------:R-:W-:Y:S01]  /*6040*/  VIADD R47, R36, UR5 ;  /* 0x00000005242f7c36 */ /* 0x000fe20008000000 */
[----:B------:R-:W-:-:S02]  /*6050*/  LOP3.LUT R10, R12, 0x18, RZ, 0xfc, !PT ;  /* 0x000000180c0a7812 */ /* 0x000fc400078efcff */
[----:B------:R-:W-:Y:S01]  /*6060*/  ISETP.LT.AND P2, PT, R7, 0x64, !P0 ;  /* 0x000000640700780c */ /* 0x000fe20004741270 */
[----:B------:R-:W-:Y:S01]  /*6070*/  IMAD.HI R7, R8, 0x51eb851f, RZ ;  /* 0x51eb851f08077827 */ /* 0x000fe200078e02ff */
[----:B------:R-:W-:-:S03]  /*6080*/  ISETP.NE.AND P3, PT, R55, RZ, PT ;  /* 0x000000ff3700720c */ /* 0x000fc60003f65270 */
[----:B------:R-:W-:Y:S02]  /*6090*/  IMAD R36, R20, 0x4, R41 ;  /* 0x0000000414247824 */ /* 0x000fe400078e0229 */
[----:B------:R-:W5:Y:S01]  /*60a0*/  LDS R41, [R24+0x1800] ;  /* 0x0018000018297984 */ /* 0x000f620000000800 */
[----:B------:R-:W-:Y:S02]  /*60b0*/  IMAD R15, R9, 0x9600, R0 ;  /* 0x00009600090f7824 */ /* 0x000fe400078e0200 */
[----:B------:R-:W-:Y:S02]  /*60c0*/  VIADD R49, R40, UR5 ;  /* 0x0000000528317c36 */ /* 0x000fe40008000000 */
[----:B------:R-:W-:Y:S02]  /*60d0*/  VIADD R53, R46, UR5 ;  /* 0x000000052e357c36 */ /* 0x000fe40008000000 */
[----:B------:R-:W-:Y:S02]  /*60e0*/  VIADD R55, R48, UR5 ;  /* 0x0000000530377c36 */ /* 0x000fe40008000000 */
[----:B------:R-:W-:-:S04]  /*60f0*/  IMAD.HI R9, R10, 0x51eb851f, RZ ;  /* 0x51eb851f0a097827 */ /* 0x000fc800078e02ff */
[----:B-1----:R-:W-:Y:S01]  /*6100*/  IMAD R21, R14, 0x9600, R11 ;  /* 0x000096000e157824 */ /* 0x002fe200078e020b */
[----:B------:R-:W-:Y:S01]  /*6110*/  SHF.R.U32.HI R14, RZ, 0x1f, R7 ;  /* 0x0000001fff0e7819 */ /* 0x000fe20000011607 */
[----:B--2---:R-:W-:Y:S02]  /*6120*/  IMAD R5, R16, 0x19, R15 ;  /* 0x0000001910057824 */ /* 0x004fe400078e020f */
[C---:B------:R-:W-:Y:S01]  /*6130*/  IMAD R51, R20.reuse, 0x4, R51 ;  /* 0x0000000414337824 */ /* 0x040fe200078e0233 */
[----:B------:R-:W-:Y:S01]  /*6140*/  LEA.HI.SX32 R11, R7, R14, 0x1d ;  /* 0x0000000e070b7211 */ /* 0x000fe200078feaff */
[----:B------:R-:W-:Y:S01]  /*6150*/  IMAD R40, R20, 0x4, R45 ;  /* 0x0000000414287824 */ /* 0x000fe200078e022d */
[----:B------:R-:W-:Y:S01]  /*6160*/  LOP3.LUT R0, R12, 0x1c, RZ, 0xfc, !PT ;  /* 0x0000001c0c007812 */ /* 0x000fe200078efcff */
[C---:B------:R-:W-:Y:S01]  /*6170*/  IMAD R46, R20.reuse, 0x4, R47 ;  /* 0x00000004142e7824 */ /* 0x040fe200078e022f */
[----:B------:R-:W1:Y:S01]  /*6180*/  LDS R45, [R26+0x1c00] ;  /* 0x001c00001a2d7984 */ /* 0x000e620000000800 */
[C---:B------:R-:W-:Y:S01]  /*6190*/  IMAD R49, R20.reuse, 0x4, R49 ;  /* 0x0000000414317824 */ /* 0x040fe200078e0231 */
[----:B------:R-:W-:Y:S01]  /*61a0*/  ISETP.NE.AND P5, PT, R61, RZ, PT ;  /* 0x000000ff3d00720c */ /* 0x000fe20003fa5270 */
[C---:B------:R-:W-:Y:S01]  /*61b0*/  IMAD R53, R20.reuse, 0x4, R53 ;  /* 0x0000000414357824 */ /* 0x040fe200078e0235 */
[----:B------:R-:W-:Y:S01]  /*61c0*/  SEL R43, R43, 0x8, P3 ;  /* 0x000000082b2b7807 */ /* 0x000fe20001800000 */
[----:B------:R-:W-:Y:S01]  /*61d0*/  IMAD R55, R20, 0x4, R55 ;  /* 0x0000000414377824 */ /* 0x000fe200078e0237 */
[----:B------:R-:W-:Y:S01]  /*61e0*/  SHF.R.U32.HI R20, RZ, 0x1f, R9 ;  /* 0x0000001fff147819 */ /* 0x000fe20000011609 */
[----:B------:R-:W-:Y:S01]  /*61f0*/  IMAD.WIDE R4, R5, 0x4, R2 ;  /* 0x0000000405047825 */ /* 0x000fe200078e0202 */
[----:B------:R-:W-:Y:S01]  /*6200*/  LOP3.LUT R7, R12, 0x20, RZ, 0xfc, !PT ;  /* 0x000000200c077812 */ /* 0x000fe200078efcff */
[----:B------:R-:W2:Y:S01]  /*6210*/  LDS R47, [R36+0x2000] ;  /* 0x00200000242f7984 */ /* 0x000ea20000000800 */
[----:B------:R-:W-:Y:S01]  /*6220*/  LEA.HI.SX32 R15, R9, R20, 0x1d ;  /* 0x00000014090f7211 */ /* 0x000fe200078feaff */
[----:B------:R-:W-:Y:S01]  /*6230*/  IMAD R9, R16, 0x19, R21 ;  /* 0x0000001910097824 */ /* 0x000fe200078e0215 */
[----:B------:R-:W-:Y:S01]  /*6240*/  ISETP.NE.AND P4, PT, R56, RZ, PT ;  /* 0x000000ff3800720c */ /* 0x000fe20003f85270 */
[----:B------:R-:W-:Y:S01]  /*6250*/  IMAD R20, R11, -0x19, R8 ;  /* 0xffffffe70b147824 */ /* 0x000fe200078e0208 */
[----:B---3--:R3:W-:Y:S01]  /*6260*/  @P1 STG.E desc[UR8][R4.64], R23 ;  /* 0x0000001704001986 */ /* 0x0087e2000c101908 */
[----:B------:R-:W-:Y:S01]  /*6270*/  ISETP.LT.AND P1, PT, R8, 0x64, !P0 ;  /* 0x000000640800780c */ /* 0x000fe20004721270 */
[----:B------:R-:W-:Y:S01]  /*6280*/  IMAD.HI R17, R0, 0x51eb851f, RZ ;  /* 0x51eb851f00117827 */ /* 0x000fe200078e02ff */
[----:B------:R-:W-:Y:S01]  /*6290*/  ISETP.NE.AND P6, PT, R62, RZ, PT ;  /* 0x000000ff3e00720c */ /* 0x000fe20003fc5270 */
[----:B------:R-:W-:Y:S01]  /*62a0*/  LDS R49, [R49+0x3000] ;  /* 0x0030000031317984 */ /* 0x000fe20000000800 */
[----:B------:R-:W-:Y:S01]  /*62b0*/  ULDC.64 UR4, c[0x0][0x220] ;  /* 0x0000880000047ab9 */ /* 0x000fe20000000a00 */
[----:B------:R-:W-:-:S02]  /*62c0*/  IMAD.WIDE R8, R9, 0x4, R2 ;  /* 0x0000000409087825 */ /* 0x000fc400078e0202 */
[----:B------:R-:W-:Y:S02]  /*62d0*/  LDS R51, [R51+0x3400] ;  /* 0x0034000033337984 */ /* 0x000fe40000000800 */
[----:B------:R-:W-:Y:S01]  /*62e0*/  IMAD R21, R11, 0x9600, R20 ;  /* 0x000096000b157824 */ /* 0x000fe200078e0214 */
[----:B------:R-:W-:Y:S01]  /*62f0*/  SHF.R.U32.HI R14, RZ, 0x1f, R17 ;  /* 0x0000001fff0e7819 */ /* 0x000fe20000011611 */
[----:B----4-:R4:W-:Y:S02]  /*6300*/  @P2 STG.E desc[UR8][R8.64], R35 ;  /* 0x0000002308002986 */ /* 0x0109e4000c101908 */
[----:B---3--:R-:W-:Y:S01]  /*6310*/  IMAD R5, R16, 0x19, R21 ;  /* 0x0000001910057824 */ /* 0x008fe200078e0215 */
[----:B------:R-:W-:Y:S01]  /*6320*/  ISETP.LT.AND P2, PT, R10, 0x64, !P0 ;  /* 0x000000640a00780c */ /* 0x000fe20004741270 */
[----:B------:R-:W-:Y:S01]  /*6330*/  IMAD R10, R15, -0x19, R10 ;  /* 0xffffffe70f0a7824 */ /* 0x000fe200078e020a */
[----:B------:R-:W-:Y:S01]  /*6340*/  LEA.HI.SX32 R17, R17, R14, 0x1d ;  /* 0x0000000e11117211 */ /* 0x000fe200078feaff */
[----:B------:R-:W-:Y:S01]  /*6350*/  IMAD.WIDE R4, R5, 0x4, R2 ;  /* 0x0000000405047825 */ /* 0x000fe200078e0202 */
[----:B------:R-:W-:Y:S01]  /*6360*/  LOP3.LUT R14, R12, 0x28, RZ, 0xfc, !PT ;  /* 0x000000280c0e7812 */ /* 0x000fe200078efcff */
[----:B------:R-:W-:Y:S02]  /*6370*/  LDS R53, [R53+0x3800] ;  /* 0x0038000035357984 */ /* 0x000fe40000000800 */
[----:B------:R-:W-:-:S02]  /*6380*/  IMAD R15, R15, 0x9600, R10 ;  /* 0x000096000f0f7824 */ /* 0x000fc400078e020a */
[----:B------:R-:W-:Y:S01]  /*6390*/  IMAD.HI R20, R7, 0x51eb851f, RZ ;  /* 0x51eb851f07147827 */ /* 0x000fe200078e02ff */
[----:B0-----:R0:W-:Y:S03]  /*63a0*/  @P1 STG.E desc[UR8][R4.64], R37 ;  /* 0x0000002504001986 */ /* 0x0011e6000c101908 */
[C---:B------:R-:W-:Y:S01]  /*63b0*/  IMAD R24, R17.reuse, -0x19, R0 ;  /* 0xffffffe711187824 */ /* 0x040fe200078e0200 */
[----:B------:R-:W3:Y:S01]  /*63c0*/  LDS R37, [R40+0x2400] ;  /* 0x0024000028257984 */ /* 0x000ee20000000800 */
[----:B----4-:R-:W-:Y:S01]  /*63d0*/  IMAD R9, R16, 0x19, R15 ;  /* 0x0000001910097824 */ /* 0x010fe200078e020f */
[----:B------:R-:W-:Y:S01]  /*63e0*/  SHF.R.U32.HI R21, RZ, 0x1f, R20 ;  /* 0x0000001fff157819 */ /* 0x000fe20000011614 */
[----:B------:R-:W-:Y:S01]  /*63f0*/  IMAD.HI R10, R14, 0x51eb851f, RZ ;  /* 0x51eb851f0e0a7827 */ /* 0x000fe200078e02ff */
[----:B------:R-:W-:Y:S01]  /*6400*/  LOP3.LUT R11, R12, 0x24, RZ, 0xfc, !PT ;  /* 0x000000240c0b7812 */ /* 0x000fe200078efcff */
[----:B------:R-:W-:Y:S01]  /*6410*/  LDS R55, [R55+0x3c00] ;  /* 0x003c000037377984 */ /* 0x000fe20000000800 */
[----:B------:R-:W-:Y:S01]  /*6420*/  ISETP.LT.AND P1, PT, R0, 0x64, !P0 ;  /* 0x000000640000780c */ /* 0x000fe20004721270 */
[----:B------:R-:W-:-:S02]  /*6430*/  IMAD R35, R17, 0x9600, R24 ;  /* 0x0000960011237824 */ /* 0x000fc400078e0218 */
[----:B------:R-:W-:Y:S01]  /*6440*/  IMAD.WIDE R8, R9, 0x4, R2 ;  /* 0x0000000409087825 */ /* 0x000fe200078e0202 */
[----:B------:R-:W-:Y:S02]  /*6450*/  LEA.HI.SX32 R20, R20, R21, 0x1d ;  /* 0x0000001514147211 */ /* 0x000fe400078feaff */
[----:B------:R-:W-:Y:S01]  /*6460*/  SHF.R.U32.HI R15, RZ, 0x1f, R10 ;  /* 0x0000001fff0f7819 */ /* 0x000fe2000001160a */
[----:B0-----:R-:W-:Y:S01]  /*6470*/  IMAD R5, R16, 0x19, R35 ;  /* 0x0000001910057824 */ /* 0x001fe200078e0223 */
[----:B-----5:R0:W-:Y:S01]  /*6480*/  @P2 STG.E desc[UR8][R8.64], R41 ;  /* 0x0000002908002986 */ /* 0x0201e2000c101908 */
[----:B------:R-:W-:Y:S01]  /*6490*/  IMAD.HI R22, R11, 0x51eb851f, RZ ;  /* 0x51eb851f0b167827 */ /* 0x000fe200078e02ff */
[----:B------:R-:W-:Y:S02]  /*64a0*/  LEA.HI.SX32 R21, R10, R15, 0x1d ;  /* 0x0000000f0a157211 */ /* 0x000fe400078feaff */
[----:B------:R-:W-:Y:S01]  /*64b0*/  ISETP.LT.AND P2, PT, R7, 0x64, !P0 ;  /* 0x000000640700780c */ /* 0x000fe20004741270 */
[----:B------:R-:W-:Y:S01]  /*64c0*/  IMAD R7, R20, -0x19, R7 ;  /* 0xffffffe714077824 */ /* 0x000fe200078e0207 */
[----:B------:R-:W-:Y:S01]  /*64d0*/  LOP3.LUT R15, R12, 0x34, RZ, 0xfc, !PT ;  /* 0x000000340c0f7812 */ /* 0x000fe200078efcff */
[----:B------:R-:W-:Y:S01]  /*64e0*/  IMAD.WIDE R4, R5, 0x4, R2 ;  /* 0x0000000405047825 */ /* 0x000fe200078e0202 */
[----:B------:R-:W-:Y:S01]  /*64f0*/  SHF.R.U32.HI R23, RZ, 0x1f, R22 ;  /* 0x0000001fff177819 */ /* 0x000fe20000011616 */
[----:B------:R-:W4:Y:S02]  /*6500*/  LDS R41, [R44+0x2800] ;  /* 0x002800002c297984 */ /* 0x000f240000000800 */
[----:B------:R-:W-:Y:S01]  /*6510*/  IMAD R7, R20, 0x9600, R7 ;  /* 0x0000960014077824 */ /* 0x000fe200078e0207 */
[----:B------:R-:W-:Y:S01]  /*6520*/  LEA.HI.SX32 R22, R22, R23, 0x1d ;  /* 0x0000001716167211 */ /* 0x000fe200078feaff */
[----:B------:R-:W-:Y:S01]  /*6530*/  IMAD.HI R20, R15, 0x51eb851f, RZ ;  /* 0x51eb851f0f147827 */ /* 0x000fe200078e02ff */
[----:B-1----:R1:W-:Y:S01]  /*6540*/  @P1 STG.E desc[UR8][R4.64], R45 ;  /* 0x0000002d04001986 */ /* 0x0023e2000c101908 */
[----:B------:R-:W-:-:S03]  /*6550*/  LOP3.LUT R0, R12, 0x2c, RZ, 0xfc, !PT ;  /* 0x0000002c0c007812 */ /* 0x000fc600078efcff */
[----:B------:R-:W5:Y:S01]  /*6560*/  LDS R45, [R46+0x2c00] ;  /* 0x002c00002e2d7984 */ /* 0x000f620000000800 */
[----:B------:R-:W-:Y:S01]  /*6570*/  IMAD R7, R16, 0x19, R7 ;  /* 0x0000001910077824 */ /* 0x000fe200078e0207 */
[----:B------:R-:W-:Y:S01]  /*6580*/  ISETP.LT.AND P1, PT, R11, 0x64, !P0 ;  /* 0x000000640b00780c */ /* 0x000fe20004721270 */
[----:B------:R-:W-:Y:S01]  /*6590*/  IMAD.HI R17, R0, 0x51eb851f, RZ ;  /* 0x51eb851f00117827 */ /* 0x000fe200078e02ff */
[----:B------:R-:W-:Y:S02]  /*65a0*/  SHF.R.U32.HI R35, RZ, 0x1f, R20 ;  /* 0x0000001fff237819 */ /* 0x000fe40000011614 */
[----:B------:R-:W-:Y:S01]  /*65b0*/  LOP3.LUT R10, R12, 0x30, RZ, 0xfc, !PT ;  /* 0x000000300c0a7812 */ /* 0x000fe200078efcff */
[----:B------:R-:W-:Y:S02]  /*65c0*/  IMAD R11, R22, -0x19, R11 ;  /* 0xffffffe7160b7824 */ /* 0x000fe400078e020b */
[----:B0-----:R-:W-:Y:S01]  /*65d0*/  IMAD.WIDE R8, R7, 0x4, R2 ;  /* 0x0000000407087825 */ /* 0x001fe200078e0202 */
[----:B------:R-:W-:-:S02]  /*65e0*/  LOP3.LUT R7, R12, 0x38, RZ, 0xfc, !PT ;  /* 0x000000380c077812 */ /* 0x000fc400078efcff */
[----:B------:R-:W-:Y:S01]  /*65f0*/  LEA.HI.SX32 R20, R20, R35, 0x1d ;  /* 0x0000002314147211 */ /* 0x000fe200078feaff */
[----:B------:R-:W-:Y:S01]  /*6600*/  IMAD R35, R22, 0x9600, R11 ;  /* 0x0000960016237824 */ /* 0x000fe200078e020b */
[----:B------:R-:W-:Y:S01]  /*6610*/  SHF.R.U32.HI R24, RZ, 0x1f, R17 ;  /* 0x0000001fff187819 */ /* 0x000fe20000011611 */
[----:B------:R-:W-:Y:S01]  /*6620*/  IMAD.HI R23, R10, 0x51eb851f, RZ ;  /* 0x51eb851f0a177827 */ /* 0x000fe200078e02ff */
[----:B------:R-:W-:-:S03]  /*6630*/  LOP3.LUT R12, R12, 0x3c, RZ, 0xfc, !PT ;  /* 0x0000003c0c0c7812 */ /* 0x000fc600078efcff */
[----:B------:R-:W-:Y:S01]  /*6640*/  IMAD.HI R11, R7, 0x51eb851f, RZ ;  /* 0x51eb851f070b7827 */ /* 0x000fe200078e02ff */
[----:B------:R-:W-:-:S03]  /*6650*/  LEA.HI.SX32 R17, R17, R24, 0x1d ;  /* 0x0000001811117211 */ /* 0x000fc600078feaff */
[----:B-1----:R-:W-:Y:S01]  /*6660*/  IMAD R5, R16, 0x19, R35 ;  /* 0x0000001910057824 */ /* 0x002fe200078e0223 */
[----:B------:R-:W-:Y:S01]  /*6670*/  SHF.R.U32.HI R26, RZ, 0x1f, R23 ;  /* 0x0000001fff1a7819 */ /* 0x000fe20000011617 */
[----:B------:R-:W-:Y:S01]  /*6680*/  IMAD.HI R24, R12, 0x51eb851f, RZ ;  /* 0x51eb851f0c187827 */ /* 0x000fe200078e02ff */
[----:B--2---:R-:W-:Y:S01]  /*6690*/  @P2 STG.E desc[UR8][R8.64], R47 ;  /* 0x0000002f08002986 */ /* 0x004fe2000c101908 */
[----:B------:R-:W-:Y:S02]  /*66a0*/  SHF.R.U32.HI R22, RZ, 0x1f, R11 ;  /* 0x0000001fff167819 */ /* 0x000fe4000001160b */
[----:B------:R-:W-:Y:S01]  /*66b0*/  IMAD.WIDE R4, R5, 0x4, R2 ;  /* 0x0000000405047825 */ /* 0x000fe200078e0202 */
[----:B------:R-:W-:Y:S02]  /*66c0*/  ISETP.LT.AND P2, PT, R0, 0x64, !P0 ;  /* 0x000000640000780c */ /* 0x000fe40004741270 */
[----:B------:R-:W-:Y:S01]  /*66d0*/  LEA.HI.SX32 R23, R23, R26, 0x1d ;  /* 0x0000001a17177211 */ /* 0x000fe200078feaff */
[----:B------:R-:W-:Y:S01]  /*66e0*/  IMAD R0, R17, -0x19, R0 ;  /* 0xffffffe711007824 */ /* 0x000fe200078e0200 */
[----:B------:R-:W-:Y:S01]  /*66f0*/  SHF.R.U32.HI R35, RZ, 0x1f, R24 ;  /* 0x0000001fff237819 */ /* 0x000fe20000011618 */
[----:B---3--:R0:W-:Y:S01]  /*6700*/  @P1 STG.E desc[UR8][R4.64], R37 ;  /* 0x0000002504001986 */ /* 0x0081e2000c101908 */
[----:B------:R-:W-:Y:S01]  /*6710*/  ISETP.LT.AND P3, PT, R14, 0x64, !P0 ;  /* 0x000000640e00780c */ /* 0x000fe20004761270 */
[----:B------:R-:W-:Y:S01]  /*6720*/  IMAD R14, R21, -0x19, R14 ;  /* 0xffffffe7150e7824 */ /* 0x000fe200078e020e */
[----:B------:R-:W-:Y:S01]  /*6730*/  LEA.HI.SX32 R22, R11, R22, 0x1d ;  /* 0x000000160b167211 */ /* 0x000fe200078feaff */
[----:B------:R-:W-:Y:S01]  /*6740*/  IMAD R17, R17, 0x9600, R0 ;  /* 0x0000960011117824 */ /* 0x000fe200078e0200 */
[----:B------:R-:W-:Y:S01]  /*6750*/  ISETP.LT.AND P1, PT, R10, 0x64, !P0 ;  /* 0x000000640a00780c */ /* 0x000fe20004721270 */
[----:B------:R-:W-:Y:S01]  /*6760*/  IMAD R10, R23, -0x19, R10 ;  /* 0xffffffe7170a7824 */ /* 0x000fe200078e020a */
[----:B------:R-:W-:-:S02]  /*6770*/  LEA.HI.SX32 R35, R24, R35, 0x1d ;  /* 0x0000002318237211 */ /* 0x000fc400078feaff */
[----:B------:R-:W-:Y:S01]  /*6780*/  SEL R0, R31, 0x8, P5 ;  /* 0x000000081f007807 */ /* 0x000fe20002800000 */
[----:B------:R-:W-:Y:S01]  /*6790*/  IMAD R21, R21, 0x9600, R14 ;  /* 0x0000960015157824 */ /* 0x000fe200078e020e */
[----:B------:R-:W-:Y:S02]  /*67a0*/  SEL R34, R34, 0x8, P4 ;  /* 0x0000000822227807 */ /* 0x000fe40002000000 */
[----:B------:R-:W-:Y:S01]  /*67b0*/  ISETP.LT.AND P5, PT, R7, 0x64, !P0 ;  /* 0x000000640700780c */ /* 0x000fe200047a1270 */
[----:B------:R-:W-:Y:S01]  /*67c0*/  IMAD R7, R22, -0x19, R7 ;  /* 0xffffffe716077824 */ /* 0x000fe200078e0207 */
[----:B------:R-:W-:Y:S01]  /*67d0*/  ISETP.LT.AND P4, PT, R15, 0x64, !P0 ;  /* 0x000000640f00780c */ /* 0x000fe20004781270 */
[----:B------:R-:W-:Y:S01]  /*67e0*/  IMAD R15, R20, -0x19, R15 ;  /* 0xffffffe7140f7824 */ /* 0x000fe200078e020f */
[----:B------:R-:W-:Y:S01]  /*67f0*/  ISETP.LT.AND P0, PT, R12, 0x64, !P0 ;  /* 0x000000640c00780c */ /* 0x000fe20004701270 */
[----:B------:R-:W-:Y:S02]  /*6800*/  IMAD R23, R23, 0x9600, R10 ;  /* 0x0000960017177824 */ /* 0x000fe400078e020a */
[----:B------:R-:W-:-:S02]  /*6810*/  IMAD R12, R35, -0x19, R12 ;  /* 0xffffffe7230c7824 */ /* 0x000fc400078e020c */
[----:B------:R-:W-:Y:S02]  /*6820*/  IMAD R31, R22, 0x9600, R7 ;  /* 0x00009600161f7824 */ /* 0x000fe400078e0207 */
[----:B0-----:R-:W-:Y:S02]  /*6830*/  IMAD R5, R16, 0x19, R21 ;  /* 0x0000001910057824 */ /* 0x001fe400078e0215 */
[----:B------:R-:W-:Y:S02]  /*6840*/  IMAD R15, R20, 0x9600, R15 ;  /* 0x00009600140f7824 */ /* 0x000fe400078e020f */
[C---:B------:R-:W-:Y:S01]  /*6850*/  IMAD R7, R16.reuse, 0x19, R17 ;  /* 0x0000001910077824 */ /* 0x040fe200078e0211 */
[----:B------:R-:W-:Y:S01]  /*6860*/  SEL R33, R33, 0x8, P6 ;  /* 0x0000000821217807 */ /* 0x000fe20003000000 */
[----:B------:R-:W-:Y:S01]  /*6870*/  IMAD R9, R16, 0x19, R23 ;  /* 0x0000001910097824 */ /* 0x000fe200078e0217 */
[----:B------:R-:W-:Y:S01]  /*6880*/  ISETP.NE.AND P6, PT, R42, RZ, PT ;  /* 0x000000ff2a00720c */ /* 0x000fe20003fc5270 */
[----:B------:R-:W-:Y:S01]  /*6890*/  IMAD R35, R35, 0x9600, R12 ;  /* 0x0000960023237824 */ /* 0x000fe200078e020c */
[----:B------:R-:W-:Y:S01]  /*68a0*/  PRMT R17, R6, 0x3340, R13 ;  /* 0x0000334006117816 */ /* 0x000fe2000000000d */
[----:B------:R-:W-:-:S04]  /*68b0*/  IMAD.WIDE R4, R5, 0x4, R2 ;  /* 0x0000000405047825 */ /* 0x000fc800078e0202 */
[C---:B------:R-:W-:Y:S02]  /*68c0*/  IMAD R11, R16.reuse, 0x19, R15 ;  /* 0x00000019100b7824 */ /* 0x040fe400078e020f */
[----:B------:R-:W-:Y:S01]  /*68d0*/  IMAD.WIDE R6, R7, 0x4, R2 ;  /* 0x0000000407067825 */ /* 0x000fe200078e0202 */
[----:B----4-:R0:W-:Y:S03]  /*68e0*/  @P3 STG.E desc[UR8][R4.64], R41 ;  /* 0x0000002904003986 */ /* 0x0101e6000c101908 */
[C---:B------:R-:W-:Y:S02]  /*68f0*/  IMAD R31, R16.reuse, 0x19, R31 ;  /* 0x00000019101f7824 */ /* 0x040fe400078e021f */
[----:B------:R-:W-:Y:S01]  /*6900*/  IMAD.WIDE R8, R9, 0x4, R2 ;  /* 0x0000000409087825 */ /* 0x000fe200078e0202 */
[----:B-----5:R0:W-:Y:S03]  /*6910*/  @P2 STG.E desc[UR8][R6.64], R45 ;  /* 0x0000002d06002986 */ /* 0x0201e6000c101908 */
[----:B------:R-:W-:-:S02]  /*6920*/  IMAD R35, R16, 0x19, R35 ;  /* 0x0000001910237824 */ /* 0x000fc400078e0223 */
[--C-:B------:R-:W-:Y:S01]  /*6930*/  IMAD.WIDE R10, R11, 0x4, R2.reuse ;  /* 0x000000040b0a7825 */ /* 0x100fe200078e0202 */
[----:B------:R0:W-:Y:S01]  /*6940*/  @P1 STG.E desc[UR8][R8.64], R49 ;  /* 0x0000003108001986 */ /* 0x0001e2000c101908 */
[----:B------:R-:W-:Y:S02]  /*6950*/  IADD3 R14, P1, R50, UR4, RZ ;  /* 0x00000004320e7c10 */ /* 0x000fe4000ff3e0ff */
[--C-:B------:R-:W-:Y:S01]  /*6960*/  IMAD.WIDE R12, R31, 0x4, R2.reuse ;  /* 0x000000041f0c7825 */ /* 0x100fe200078e0202 */
[----:B------:R0:W-:Y:S03]  /*6970*/  @P4 STG.E desc[UR8][R10.64], R51 ;  /* 0x000000330a004986 */ /* 0x0001e6000c101908 */
[----:B------:R-:W-:Y:S01]  /*6980*/  IMAD.WIDE R2, R35, 0x4, R2 ;  /* 0x0000000423027825 */ /* 0x000fe200078e0202 */
[----:B------:R-:W-:Y:S01]  /*6990*/  PRMT R18, R18, 0x3340, R19 ;  /* 0x0000334012127816 */ /* 0x000fe20000000013 */
[----:B------:R0:W-:Y:S01]  /*69a0*/  @P5 STG.E desc[UR8][R12.64], R53 ;  /* 0x000000350c005986 */ /* 0x0001e2000c101908 */
[----:B------:R-:W-:-:S02]  /*69b0*/  PRMT R28, R25, 0x3340, R28 ;  /* 0x00003340191c7816 */ /* 0x000fc4000000001c */
[----:B------:R-:W-:Y:S01]  /*69c0*/  PRMT R27, R27, 0x3340, R30 ;  /* 0x000033401b1b7816 */ /* 0x000fe2000000001e */
[----:B------:R0:W-:Y:S01]  /*69d0*/  @P0 STG.E desc[UR8][R2.64], R55 ;  /* 0x0000003702000986 */ /* 0x0001e2000c101908 */
[----:B------:R-:W-:Y:S02]  /*69e0*/  PRMT R29, R29, 0x3340, R32 ;  /* 0x000033401d1d7816 */ /* 0x000fe40000000020 */
[----:B------:R-:W-:Y:S02]  /*69f0*/  PRMT R38, R38, 0x3340, R39 ;  /* 0x0000334026267816 */ /* 0x000fe40000000027 */
[----:B------:R-:W-:Y:S02]  /*6a00*/  PRMT R43, R43, 0x3340, R34 ;  /* 0x000033402b2b7816 */ /* 0x000fe40000000022 */
[----:B------:R-:W-:Y:S02]  /*6a10*/  PRMT R0, R0, 0x3340, R33 ;  /* 0x0000334000007816 */ /* 0x000fe40000000021 */
[----:B------:R-:W-:-:S02]  /*6a20*/  LEA.HI.X.SX32 R15, R50, UR5, 0x1, P1 ;  /* 0x00000005320f7c11 */ /* 0x000fc400088f0eff */
[----:B------:R-:W-:Y:S02]  /*6a30*/  PRMT R36, R17, 0x5410, R18 ;  /* 0x0000541011247816 */ /* 0x000fe40000000012 */
[----:B------:R-:W-:Y:S02]  /*6a40*/  PRMT R37, R28, 0x5410, R27 ;  /* 0x000054101c257816 */ /* 0x000fe4000000001b */
[----:B------:R-:W-:Y:S02]  /*6a50*/  PRMT R38, R29, 0x5410, R38 ;  /* 0x000054101d267816 */ /* 0x000fe40000000026 */
[----:B------:R-:W-:Y:S01]  /*6a60*/  PRMT R39, R43, 0x5410, R0 ;  /* 0x000054102b277816 */ /* 0x000fe20000000000 */
[----:B0-----:R-:W-:Y:S06]  /*6a70*/  @!P6 EXIT ;  /* 0x000000000000e94d */ /* 0x001fec0003800000 */
[----:B------:R-:W-:Y:S01]  /*6a80*/  STG.E.128 desc[UR8][R14.64], R36 ;  /* 0x000000240e007986 */ /* 0x000fe2000c101d08 */
[----:B------:R-:W-:Y:S05]  /*6a90*/  EXIT ;  /* 0x000000000000794d */ /* 0x000fea0003800000 */
.L_x_0:
[----:B------:R-:W-:-:S00]  /*6aa0*/  BRA `(.L_x_0) ;  /* 0xfffffffc00fc7947 */ /* 0x000fc0000383ffff */
[----:B------:R-:W-:-:S00]  /*6ab0*/  NOP ;  /* 0x0000000000007918 */ /* 0x000fc00000000000 */
        /* <DEDUP_REMOVED lines=12> */
.L_x_1:


//--------------------- .nv.shared.triton_poi_fused_max_pool2d_with_indices_23 --------------------------
	.section	.nv.shared.triton_poi_fused_max_pool2d_with_indices_23,"aw",@nobits
	.sectionflags	@""
	.align	16
	.zero		1024


//--------------------- .nv.constant0.triton_poi_fused_max_pool2d_with_indices_23 --------------------------
	.section	.nv.constant0.triton_poi_fused_max_pool2d_with_indices_23,"a",@progbits
	.sectionflags	@""
	.align	4
.nv.constant0.triton_poi_fused_max_pool2d_with_indices_23:
	.zero		560
